	.headerflags	@"EF_CUDA_TEXMODE_UNIFIED EF_CUDA_64BIT_ADDRESS EF_CUDA_ACCELERATORS EF_CUDA_SM90 EF_CUDA_VIRTUAL_SM(EF_CUDA_SM90)"
	.elftype	@"ET_EXEC"


//--------------------- .nv.info                  --------------------------
	.section	.nv.info,"",@"SHT_CUDA_INFO"
	.align	4


	//----- nvinfo : EIATTR_REGCOUNT
	.align		4
        /*0000*/ 	.byte	0x04, 0x2f
        /*0002*/ 	.short	(.L_1 - .L_0)
	.align		4
.L_0:
        /*0004*/ 	.word	index@(triton_mm)
        /*0008*/ 	.word	0x0000007e


	//----- nvinfo : EIATTR_MIN_STACK_SIZE
	.align		4
.L_1:
        /*000c*/ 	.byte	0x04, 0x12
        /*000e*/ 	.short	(.L_3 - .L_2)
	.align		4
.L_2:
        /*0010*/ 	.word	index@(triton_mm)
        /*0014*/ 	.word	0x00000000


	//----- nvinfo : EIATTR_FRAME_SIZE
	.align		4
.L_3:
        /*0018*/ 	.byte	0x04, 0x11
        /*001a*/ 	.short	(.L_5 - .L_4)
	.align		4
.L_4:
        /*001c*/ 	.word	index@(triton_mm)
        /*0020*/ 	.word	0x00000000


	//----- nvinfo : EIATTR_MIN_STACK_SIZE
	.align		4
.L_5:
        /*0024*/ 	.byte	0x04, 0x12
        /*0026*/ 	.short	(.L_7 - .L_6)
	.align		4
.L_6:
        /*0028*/ 	.word	index@(triton_mm)
        /*002c*/ 	.word	0x00000000
.L_7:


//--------------------- .nv.info.triton_mm        --------------------------
	.section	.nv.info.triton_mm,"",@"SHT_CUDA_INFO"
	.sectionflags	@""
	.align	4


	//----- nvinfo : EIATTR_CUDA_API_VERSION
	.align		4
        /*0000*/ 	.byte	0x04, 0x37
        /*0002*/ 	.short	(.L_9 - .L_8)
.L_8:
        /*0004*/ 	.word	0x0000007c


	//----- nvinfo : EIATTR_KPARAM_INFO
	.align		4
.L_9:
        /*0008*/ 	.byte	0x04, 0x17
        /*000a*/ 	.short	(.L_11 - .L_10)
.L_10:
        /*000c*/ 	.word	0x00000000
        /*0010*/ 	.short	0x0005
        /*0012*/ 	.short	0x0024
        /*0014*/ 	.byte	0x00, 0xf0, 0x11, 0x00


	//----- nvinfo : EIATTR_KPARAM_INFO
	.align		4
.L_11:
        /*0018*/ 	.byte	0x04, 0x17
        /*001a*/ 	.short	(.L_13 - .L_12)
.L_12:
        /*001c*/ 	.word	0x00000000
        /*0020*/ 	.short	0x0004
        /*0022*/ 	.short	0x0020
        /*0024*/ 	.byte	0x00, 0xf0, 0x11, 0x00


	//----- nvinfo : EIATTR_KPARAM_INFO
	.align		4
.L_13:
        /*0028*/ 	.byte	0x04, 0x17
        /*002a*/ 	.short	(.L_15 - .L_14)
.L_14:
        /*002c*/ 	.word	0x00000000
        /*0030*/ 	.short	0x0003
        /*0032*/ 	.short	0x0018
        /*0034*/ 	.byte	0x00, 0xf0, 0x21, 0x00


	//----- nvinfo : EIATTR_KPARAM_INFO
	.align		4
.L_15:
        /*0038*/ 	.byte	0x04, 0x17
        /*003a*/ 	.short	(.L_17 - .L_16)
.L_16:
        /*003c*/ 	.word	0x00000000
        /*0040*/ 	.short	0x0002
        /*0042*/ 	.short	0x0010
        /*0044*/ 	.byte	0x00, 0xf0, 0x21, 0x00


	//----- nvinfo : EIATTR_KPARAM_INFO
	.align		4
.L_17:
        /*0048*/ 	.byte	0x04, 0x17
        /*004a*/ 	.short	(.L_19 - .L_18)
.L_18:
        /*004c*/ 	.word	0x00000000
        /*0050*/ 	.short	0x0001
        /*0052*/ 	.short	0x0008
        /*0054*/ 	.byte	0x00, 0xf0, 0x21, 0x00


	//----- nvinfo : EIATTR_KPARAM_INFO
	.align		4
.L_19:
        /*0058*/ 	.byte	0x04, 0x17
        /*005a*/ 	.short	(.L_21 - .L_20)
.L_20:
        /*005c*/ 	.word	0x00000000
        /*0060*/ 	.short	0x0000
        /*0062*/ 	.short	0x0000
        /*0064*/ 	.byte	0x00, 0xf0, 0x21, 0x00


	//----- nvinfo : EIATTR_SPARSE_MMA_MASK
	.align		4
.L_21:
        /*0068*/ 	.byte	0x03, 0x50
        /*006a*/ 	.short	0x0000


	//----- nvinfo : EIATTR_MAXREG_COUNT
	.align		4
        /*006c*/ 	.byte	0x03, 0x1b
        /*006e*/ 	.short	0x00ff


	//----- nvinfo : EIATTR_COOP_GROUP_MASK_REGIDS
	.align		4
        /*0070*/ 	.byte	0x04, 0x29
        /*0072*/ 	.short	(.L_23 - .L_22)


	//   ....[0]....
.L_22:
        /*0074*/ 	.word	0xffffffff


	//----- nvinfo : EIATTR_COOP_GROUP_INSTR_OFFSETS
	.align		4
.L_23:
        /*0078*/ 	.byte	0x04, 0x28
        /*007a*/ 	.short	(.L_25 - .L_24)


	//   ....[0]....
.L_24:
        /*007c*/ 	.word	0x00001390


	//----- nvinfo : EIATTR_EXIT_INSTR_OFFSETS
	.align		4
.L_25:
        /*0080*/ 	.byte	0x04, 0x1c
        /*0082*/ 	.short	(.L_27 - .L_26)


	//   ....[0]....
.L_26:
        /*0084*/ 	.word	0x00000050


	//   ....[1]....
        /*0088*/ 	.word	0x00002f40


	//   ....[2]....
        /*008c*/ 	.word	0x00002f60


	//----- nvinfo : EIATTR_MAX_THREADS
	.align		4
.L_27:
        /*0090*/ 	.byte	0x04, 0x05
        /*0092*/ 	.short	(.L_29 - .L_28)
.L_28:
        /*0094*/ 	.word	0x00000080
        /*0098*/ 	.word	0x00000001
        /*009c*/ 	.word	0x00000001


	//----- nvinfo : EIATTR_CBANK_PARAM_SIZE
	.align		4
.L_29:
        /*00a0*/ 	.byte	0x03, 0x19
        /*00a2*/ 	.short	0x0028


	//----- nvinfo : EIATTR_PARAM_CBANK
	.align		4
        /*00a4*/ 	.byte	0x04, 0x0a
        /*00a6*/ 	.short	(.L_31 - .L_30)
	.align		4
.L_30:
        /*00a8*/ 	.word	index@(.nv.constant0.triton_mm)
        /*00ac*/ 	.short	0x0210
        /*00ae*/ 	.short	0x0028


	//----- nvinfo : EIATTR_SW_WAR
	.align		4
.L_31:
        /*00b0*/ 	.byte	0x04, 0x36
        /*00b2*/ 	.short	(.L_33 - .L_32)
.L_32:
        /*00b4*/ 	.word	0x00000008
.L_33:


//--------------------- .nv.callgraph             --------------------------
	.section	.nv.callgraph,"",@"SHT_CUDA_CALLGRAPH"
	.align	4
	.sectionentsize	8
	.align		4
        /*0000*/ 	.word	0x00000000
	.align		4
        /*0004*/ 	.word	0xffffffff
	.align		4
        /*0008*/ 	.word	0x00000000
	.align		4
        /*000c*/ 	.word	0xfffffffe
	.align		4
        /*0010*/ 	.word	0x00000000
	.align		4
        /*0014*/ 	.word	0xfffffffd
	.align		4
        /*0018*/ 	.word	0x00000000
	.align		4
        /*001c*/ 	.word	0xfffffffc


//--------------------- .text.triton_mm           --------------------------
	.section	.text.triton_mm,"ax",@progbits
	.sectionflags	@"SHF_BARRIERS=1"
	.align	128
        .global         triton_mm
        .type           triton_mm,@function
        .size           triton_mm,(.L_x_2 - triton_mm)
        .other          triton_mm,@"STO_CUDA_ENTRY STV_DEFAULT"
triton_mm:
.text.triton_mm:
[----:B------:R-:W1:Y:S02]  /*0000*/  LDC R1, c[0x0][0x28] ;  /* 0x00000a00ff017b82 */ /* 0x000e640000000800 */
[----:B------:R-:W2:Y:S02]  /*0010*/  LDC.64 R2, c[0x0][0x230] ;  /* 0x00008c00ff027b82 */ /* 0x000ea40000000a00 */
[----:B--2---:R-:W-:-:S04]  /*0020*/  IMAD.IADD R0, R3, 0x1, R2 ;  /* 0x0000000103007824 */ /* 0x004fc800078e0202 */
[----:B------:R-:W-:-:S05]  /*0030*/  IMAD R2, R0, 0xc00, RZ ;  /* 0x00000c0000027824 */ /* 0x000fca00078e02ff */
[----:B------:R-:W-:-:S13]  /*0040*/  ISETP.NE.AND P0, PT, R2, RZ, PT ;  /* 0x000000ff0200720c */ /* 0x000fda0003f05270 */
[----:B------:R-:W-:Y:S05]  /*0050*/  @!P0 EXIT ;  /* 0x000000000000894d */ /* 0x000fea0003800000 */
[----:B------:R-:W2:Y:S01]  /*0060*/  S2R R12, SR_CTAID.X ;  /* 0x00000000000c7919 */ /* 0x000ea20000002500 */
[----:B------:R-:W-:Y:S01]  /*0070*/  VIADD R2, R0, 0x3f ;  /* 0x0000003f00027836 */ /* 0x000fe20000000000 */
[----:B------:R-:W-:Y:S01]  /*0080*/  IABS R32, R0 ;  /* 0x0000000000207213 */ /* 0x000fe20000000000 */
[----:B------:R-:W3:Y:S01]  /*0090*/  S2UR UR14, SR_CgaCtaId ;  /* 0x00000000000e79c3 */ /* 0x000ee20000008800 */
[----:B------:R-:W-:Y:S01]  /*00a0*/  UMOV UR4, 0x400 ;  /* 0x0000040000047882 */ /* 0x000fe20000000000 */
[----:B------:R-:W-:Y:S01]  /*00b0*/  ULDC.64 UR18, c[0x0][0x208] ;  /* 0x0000820000127ab9 */ /* 0x000fe20000000a00 */
[----:B------:R-:W-:Y:S01]  /*00c0*/  SHF.R.S32.HI R3, RZ, 0x1f, R2 ;  /* 0x0000001fff037819 */ /* 0x000fe20000011402 */
[----:B------:R-:W4:Y:S01]  /*00d0*/  I2F.RP R10, R32 ;  /* 0x00000020000a7306 */ /* 0x000f220000209400 */
[----:B------:R-:W-:Y:S01]  /*00e0*/  IMAD.MOV.U32 R115, RZ, RZ, -0x40 ;  /* 0xffffffc0ff737424 */ /* 0x000fe200078e00ff */
[----:B------:R-:W-:Y:S02]  /*00f0*/  CS2R R64, SRZ ;  /* 0x0000000000407805 */ /* 0x000fe4000001ff00 */
[----:B------:R-:W-:Y:S01]  /*0100*/  LEA.HI R3, R3, R2, RZ, 0x6 ;  /* 0x0000000203037211 */ /* 0x000fe200078f30ff */
[----:B------:R-:W5:Y:S01]  /*0110*/  LDC.64 R46, c[0x0][0x220] ;  /* 0x00008800ff2e7b82 */ /* 0x000f620000000a00 */
[----:B------:R-:W-:-:S02]  /*0120*/  CS2R R66, SRZ ;  /* 0x0000000000427805 */ /* 0x000fc4000001ff00 */
[----:B------:R-:W-:Y:S02]  /*0130*/  CS2R R68, SRZ ;  /* 0x0000000000447805 */ /* 0x000fe4000001ff00 */
[----:B------:R-:W-:Y:S02]  /*0140*/  CS2R R70, SRZ ;  /* 0x0000000000467805 */ /* 0x000fe4000001ff00 */
[----:B------:R-:W-:Y:S02]  /*0150*/  CS2R R72, SRZ ;  /* 0x0000000000487805 */ /* 0x000fe4000001ff00 */
[----:B------:R-:W-:Y:S02]  /*0160*/  CS2R R74, SRZ ;  /* 0x00000000004a7805 */ /* 0x000fe4000001ff00 */
[----:B------:R-:W-:Y:S02]  /*0170*/  CS2R R76, SRZ ;  /* 0x00000000004c7805 */ /* 0x000fe4000001ff00 */
[----:B------:R-:W-:-:S02]  /*0180*/  CS2R R78, SRZ ;  /* 0x00000000004e7805 */ /* 0x000fc4000001ff00 */
[----:B------:R-:W-:Y:S02]  /*0190*/  CS2R R80, SRZ ;  /* 0x0000000000507805 */ /* 0x000fe4000001ff00 */
[----:B------:R-:W-:Y:S02]  /*01a0*/  CS2R R82, SRZ ;  /* 0x0000000000527805 */ /* 0x000fe4000001ff00 */
[----:B------:R-:W-:Y:S01]  /*01b0*/  CS2R R84, SRZ ;  /* 0x0000000000547805 */ /* 0x000fe2000001ff00 */
[----:B----4-:R-:W-:Y:S01]  /*01c0*/  MUFU.RCP R10, R10 ;  /* 0x0000000a000a7308 */ /* 0x010fe20000001000 */
[----:B------:R-:W-:Y:S01]  /*01d0*/  CS2R R86, SRZ ;  /* 0x0000000000567805 */ /* 0x000fe2000001ff00 */
[----:B------:R-:W-:Y:S01]  /*01e0*/  UMOV UR15, 0x1 ;  /* 0x00000001000f7882 */ /* 0x000fe20000000000 */
[----:B------:R-:W-:Y:S01]  /*01f0*/  UMOV UR6, 0xffffffff ;  /* 0xffffffff00067882 */ /* 0x000fe20000000000 */
[----:B------:R-:W-:Y:S01]  /*0200*/  UMOV UR5, URZ ;  /* 0x0000003f00057c82 */ /* 0x000fe20008000000 */
[----:B---3--:R-:W-:-:S03]  /*0210*/  UPRMT UR14, UR14, 0x654, UR4 ;  /* 0x000006540e0e7896 */ /* 0x008fc60008000004 */
[----:B------:R-:W-:Y:S01]  /*0220*/  UMOV UR4, URZ ;  /* 0x0000003f00047c82 */ /* 0x000fe20008000000 */
[----:B------:R-:W-:Y:S01]  /*0230*/  UIADD3 UR17, UR14, 0x6000, URZ ;  /* 0x000060000e117890 */ /* 0x000fe2000fffe03f */
[----:B--2---:R-:W-:-:S05]  /*0240*/  IMAD.HI R4, R12, 0x2aaaaaab, RZ ;  /* 0x2aaaaaab0c047827 */ /* 0x004fca00078e02ff */
[----:B------:R-:W-:-:S04]  /*0250*/  SHF.R.U32.HI R5, RZ, 0x1f, R4 ;  /* 0x0000001fff057819 */ /* 0x000fc80000011604 */
[----:B------:R-:W-:-:S05]  /*0260*/  LEA.HI.SX32 R5, R4, R5, 0x1b ;  /* 0x0000000504057211 */ /* 0x000fca00078fdaff */
[C---:B------:R-:W-:Y:S02]  /*0270*/  IMAD.SHL.U32 R6, R5.reuse, 0x8, RZ ;  /* 0x0000000805067824 */ /* 0x040fe400078e00ff */
[----:B------:R-:W-:-:S03]  /*0280*/  IMAD R5, R5, -0xc0, R12 ;  /* 0xffffff4005057824 */ /* 0x000fc600078e020c */
[----:B------:R-:W-:Y:S02]  /*0290*/  LEA.HI.SX32 R3, R3, -R6, 0x1a ;  /* 0x8000000603037211 */ /* 0x000fe400078fd2ff */
[----:B------:R-:W-:Y:S02]  /*02a0*/  IABS R16, R5 ;  /* 0x0000000500107213 */ /* 0x000fe40000000000 */
[----:B------:R-:W-:-:S04]  /*02b0*/  VIMNMX R4, R3, 0x8, PT ;  /* 0x0000000803047848 */ /* 0x000fc80003fe0100 */
[-C--:B------:R-:W-:Y:S02]  /*02c0*/  IABS R14, R4.reuse ;  /* 0x00000004000e7213 */ /* 0x080fe40000000000 */
[-C--:B------:R-:W-:Y:S02]  /*02d0*/  IABS R8, R4.reuse ;  /* 0x0000000400087213 */ /* 0x080fe40000000000 */
[----:B------:R-:W2:Y:S01]  /*02e0*/  I2F.RP R7, R14 ;  /* 0x0000000e00077306 */ /* 0x000ea20000209400 */
[----:B------:R-:W-:-:S04]  /*02f0*/  LOP3.LUT R5, R5, R4, RZ, 0x3c, !PT ;  /* 0x0000000405057212 */ /* 0x000fc800078e3cff */
[----:B------:R-:W-:-:S03]  /*0300*/  ISETP.GE.AND P3, PT, R5, RZ, PT ;  /* 0x000000ff0500720c */ /* 0x000fc60003f66270 */
[----:B--2---:R-:W2:Y:S02]  /*0310*/  MUFU.RCP R7, R7 ;  /* 0x0000000700077308 */ /* 0x004ea40000001000 */
[----:B--2---:R-:W-:Y:S02]  /*0320*/  VIADD R2, R7, 0xffffffe ;  /* 0x0ffffffe07027836 */ /* 0x004fe40000000000 */
[----:B------:R-:W-:-:S04]  /*0330*/  IMAD.MOV R7, RZ, RZ, -R8 ;  /* 0x000000ffff077224 */ /* 0x000fc800078e0a08 */
[----:B------:R2:W3:Y:S02]  /*0340*/  F2I.FTZ.U32.TRUNC.NTZ R3, R2 ;  /* 0x0000000200037305 */ /* 0x0004e4000021f000 */
[----:B--2---:R-:W-:Y:S02]  /*0350*/  IMAD.MOV.U32 R2, RZ, RZ, RZ ;  /* 0x000000ffff027224 */ /* 0x004fe400078e00ff */
[----:B---3--:R-:W-:-:S04]  /*0360*/  IMAD.MOV R9, RZ, RZ, -R3 ;  /* 0x000000ffff097224 */ /* 0x008fc800078e0a03 */
[----:B------:R-:W-:-:S04]  /*0370*/  IMAD R9, R9, R14, RZ ;  /* 0x0000000e09097224 */ /* 0x000fc800078e02ff */
[----:B------:R-:W-:Y:S01]  /*0380*/  IMAD.HI.U32 R3, R3, R9, R2 ;  /* 0x0000000903037227 */ /* 0x000fe200078e0002 */
[----:B------:R-:W-:-:S05]  /*0390*/  IABS R2, R12 ;  /* 0x0000000c00027213 */ /* 0x000fca0000000000 */
[----:B------:R-:W-:-:S04]  /*03a0*/  IMAD.HI.U32 R8, R3, R16, RZ ;  /* 0x0000001003087227 */ /* 0x000fc800078e00ff */
[----:B------:R-:W-:Y:S02]  /*03b0*/  IMAD R9, R8, R7, R16 ;  /* 0x0000000708097224 */ /* 0x000fe400078e0210 */
[----:B------:R-:W-:-:S03]  /*03c0*/  IMAD.HI.U32 R3, R3, R2, RZ ;  /* 0x0000000203037227 */ /* 0x000fc600078e00ff */
[C---:B------:R-:W-:Y:S01]  /*03d0*/  ISETP.GT.U32.AND P2, PT, R14.reuse, R9, PT ;  /* 0x000000090e00720c */ /* 0x040fe20003f44070 */
[----:B------:R-:W-:Y:S02]  /*03e0*/  IMAD R7, R3, R7, R2 ;  /* 0x0000000703077224 */ /* 0x000fe400078e0202 */
[----:B------:R-:W2:Y:S03]  /*03f0*/  S2R R2, SR_TID.X ;  /* 0x0000000000027919 */ /* 0x000ea60000002100 */
[----:B------:R-:W-:-:S07]  /*0400*/  ISETP.GT.U32.AND P1, PT, R14, R7, PT ;  /* 0x000000070e00720c */ /* 0x000fce0003f24070 */
[--C-:B------:R-:W-:Y:S02]  /*0410*/  @!P2 IMAD.IADD R9, R9, 0x1, -R14.reuse ;  /* 0x000000010909a824 */ /* 0x100fe400078e0a0e */
[----:B------:R-:W-:Y:S01]  /*0420*/  @!P2 VIADD R8, R8, 0x1 ;  /* 0x000000010808a836 */ /* 0x000fe20000000000 */
[----:B------:R-:W-:Y:S02]  /*0430*/  ISETP.GE.AND P2, PT, R12, RZ, PT ;  /* 0x000000ff0c00720c */ /* 0x000fe40003f46270 */
[----:B------:R-:W-:Y:S01]  /*0440*/  ISETP.GE.U32.AND P0, PT, R9, R14, PT ;  /* 0x0000000e0900720c */ /* 0x000fe20003f06070 */
[----:B------:R-:W-:Y:S02]  /*0450*/  @!P1 IMAD.IADD R7, R7, 0x1, -R14 ;  /* 0x0000000107079824 */ /* 0x000fe400078e0a0e */
[----:B------:R-:W-:-:S03]  /*0460*/  VIADD R9, R10, 0xffffffe ;  /* 0x0ffffffe0a097836 */ /* 0x000fc60000000000 */
[----:B------:R-:W-:Y:S01]  /*0470*/  ISETP.GT.U32.AND P1, PT, R14, R7, PT ;  /* 0x000000070e00720c */ /* 0x000fe20003f24070 */
[----:B------:R-:W3:Y:S06]  /*0480*/  F2I.FTZ.U32.TRUNC.NTZ R5, R9 ;  /* 0x0000000900057305 */ /* 0x000eec000021f000 */
[----:B------:R-:W-:Y:S01]  /*0490*/  @P0 VIADD R8, R8, 0x1 ;  /* 0x0000000108080836 */ /* 0x000fe20000000000 */
[----:B------:R-:W-:Y:S02]  /*04a0*/  ISETP.NE.AND P0, PT, R4, RZ, PT ;  /* 0x000000ff0400720c */ /* 0x000fe40003f05270 */
[----:B------:R-:W-:Y:S01]  /*04b0*/  LOP3.LUT R4, RZ, R4, RZ, 0x33, !PT ;  /* 0x00000004ff047212 */ /* 0x000fe200078e33ff */
[----:B------:R-:W-:Y:S01]  /*04c0*/  @!P3 IMAD.MOV R8, RZ, RZ, -R8 ;  /* 0x000000ffff08b224 */ /* 0x000fe200078e0a08 */
[----:B--2---:R-:W-:Y:S01]  /*04d0*/  SHF.R.U32.HI R10, RZ, 0x3, R2 ;  /* 0x00000003ff0a7819 */ /* 0x004fe20000011602 */
[----:B------:R-:W-:Y:S01]  /*04e0*/  @!P1 IMAD.IADD R7, R7, 0x1, -R14 ;  /* 0x0000000107079824 */ /* 0x000fe200078e0a0e */
[----:B------:R-:W-:-:S02]  /*04f0*/  SHF.R.U32.HI R116, RZ, 0x5, R2 ;  /* 0x00000005ff747819 */ /* 0x000fc40000011602 */
[----:B------:R-:W-:Y:S01]  /*0500*/  SEL R3, R4, R8, !P0 ;  /* 0x0000000804037207 */ /* 0x000fe20004000000 */
[----:B------:R-:W-:Y:S01]  /*0510*/  @!P2 IMAD.MOV R7, RZ, RZ, -R7 ;  /* 0x000000ffff07a224 */ /* 0x000fe200078e0a07 */
[----:B------:R-:W-:Y:S01]  /*0520*/  SGXT.U32 R14, R10, 0x4 ;  /* 0x000000040a0e781a */ /* 0x000fe20000000000 */
[----:B---3--:R-:W-:Y:S01]  /*0530*/  IMAD.MOV R11, RZ, RZ, -R5 ;  /* 0x000000ffff0b7224 */ /* 0x008fe200078e0a05 */
[----:B------:R-:W-:Y:S01]  /*0540*/  LOP3.LUT R114, R116, 0x7fffffc, RZ, 0xc0, !PT ;  /* 0x07fffffc74727812 */ /* 0x000fe200078ec0ff */
[----:B------:R-:W-:Y:S01]  /*0550*/  IMAD.SHL.U32 R3, R3, 0x80, RZ ;  /* 0x0000008003037824 */ /* 0x000fe200078e00ff */
[----:B------:R-:W-:Y:S01]  /*0560*/  SEL R7, R4, R7, !P0 ;  /* 0x0000000704077207 */ /* 0x000fe20004000000 */
[----:B------:R-:W-:Y:S01]  /*0570*/  IMAD R11, R11, R32, RZ ;  /* 0x000000200b0b7224 */ /* 0x000fe200078e02ff */
[----:B------:R-:W-:Y:S01]  /*0580*/  LOP3.LUT R12, R14, 0x70, RZ, 0xfc, !PT ;  /* 0x000000700e0c7812 */ /* 0x000fe200078efcff */
[----:B------:R-:W-:Y:S01]  /*0590*/  IMAD.MOV.U32 R4, RZ, RZ, RZ ;  /* 0x000000ffff047224 */ /* 0x000fe200078e00ff */
[----:B------:R-:W-:Y:S01]  /*05a0*/  LOP3.LUT R31, R3, R14, RZ, 0xfc, !PT ;  /* 0x0000000e031f7212 */ /* 0x000fe200078efcff */
[----:B------:R-:W-:Y:S01]  /*05b0*/  IMAD.IADD R6, R6, 0x1, R7 ;  /* 0x0000000106067824 */ /* 0x000fe200078e0207 */
[----:B------:R-:W-:Y:S01]  /*05c0*/  LOP3.LUT R33, R3, 0x10, R14, 0xfe, !PT ;  /* 0x0000001003217812 */ /* 0x000fe200078efe0e */
[----:B------:R-:W-:Y:S01]  /*05d0*/  IMAD.HI.U32 R8, R5, R11, R4 ;  /* 0x0000000b05087227 */ /* 0x000fe200078e0004 */
[----:B------:R-:W-:-:S02]  /*05e0*/  SHF.R.U32.HI R5, RZ, 0x4, R2 ;  /* 0x00000004ff057819 */ /* 0x000fc40000011602 */
[----:B------:R-:W-:Y:S01]  /*05f0*/  LOP3.LUT R35, R3, 0x20, R14, 0xfe, !PT ;  /* 0x0000002003237812 */ /* 0x000fe200078efe0e */
[----:B------:R-:W-:Y:S01]  /*0600*/  IMAD.HI R9, R31, 0x2aaaaaab, RZ ;  /* 0x2aaaaaab1f097827 */ /* 0x000fe200078e02ff */
[----:B------:R-:W-:Y:S02]  /*0610*/  SGXT.U32 R5, R5, 0x3 ;  /* 0x000000030505781a */ /* 0x000fe40000000000 */
[----:B------:R-:W-:Y:S01]  /*0620*/  IABS R11, R0 ;  /* 0x00000000000b7213 */ /* 0x000fe20000000000 */
[----:B------:R-:W-:Y:S01]  /*0630*/  IMAD.HI R10, R33, 0x2aaaaaab, RZ ;  /* 0x2aaaaaab210a7827 */ /* 0x000fe200078e02ff */
[----:B------:R-:W-:Y:S02]  /*0640*/  SHF.R.U32.HI R4, RZ, 0x1f, R9 ;  /* 0x0000001fff047819 */ /* 0x000fe40000011609 */
[----:B------:R-:W-:Y:S01]  /*0650*/  LOP3.LUT R37, R3, 0x30, R14, 0xfe, !PT ;  /* 0x0000003003257812 */ /* 0x000fe200078efe0e */
[----:B------:R-:W-:Y:S01]  /*0660*/  IMAD.MOV R19, RZ, RZ, -R11 ;  /* 0x000000ffff137224 */ /* 0x000fe200078e0a0b */
[----:B------:R-:W-:Y:S01]  /*0670*/  LEA.HI R16, R9, R4, RZ, 0x17 ;  /* 0x0000000409107211 */ /* 0x000fe200078fb8ff */
[----:B------:R-:W-:Y:S01]  /*0680*/  IMAD.SHL.U32 R4, R6, 0x40, RZ ;  /* 0x0000004006047824 */ /* 0x000fe200078e00ff */
[----:B------:R-:W-:-:S02]  /*0690*/  SHF.R.U32.HI R7, RZ, 0x1f, R10 ;  /* 0x0000001fff077819 */ /* 0x000fc4000001160a */
[----:B------:R-:W-:Y:S02]  /*06a0*/  LOP3.LUT R11, R14, 0x60, RZ, 0xfc, !PT ;  /* 0x000000600e0b7812 */ /* 0x000fe400078efcff */
[----:B------:R-:W-:Y:S02]  /*06b0*/  LOP3.LUT R6, R4, R14, RZ, 0xfc, !PT ;  /* 0x0000000e04067212 */ /* 0x000fe400078efcff */
[----:B------:R-:W-:Y:S01]  /*06c0*/  LEA.HI R20, R10, R7, RZ, 0x17 ;  /* 0x000000070a147211 */ /* 0x000fe200078fb8ff */
[----:B------:R-:W-:Y:S01]  /*06d0*/  IMAD.HI R7, R35, 0x2aaaaaab, RZ ;  /* 0x2aaaaaab23077827 */ /* 0x000fe200078e02ff */
[----:B------:R-:W-:Y:S02]  /*06e0*/  LOP3.LUT R5, R4, R5, RZ, 0xfc, !PT ;  /* 0x0000000504057212 */ /* 0x000fe400078efcff */
[----:B------:R-:W-:Y:S02]  /*06f0*/  LOP3.LUT R9, R4, 0x10, R14, 0xfe, !PT ;  /* 0x0000001004097812 */ /* 0x000fe400078efe0e */
[----:B------:R-:W-:-:S02]  /*0700*/  LOP3.LUT R10, R4, 0x20, R14, 0xfe, !PT ;  /* 0x00000020040a7812 */ /* 0x000fc400078efe0e */
[----:B------:R-:W-:Y:S02]  /*0710*/  LOP3.LUT R4, R4, 0x30, R14, 0xfe, !PT ;  /* 0x0000003004047812 */ /* 0x000fe400078efe0e */
[----:B------:R-:W-:Y:S02]  /*0720*/  IABS R15, R6 ;  /* 0x00000006000f7213 */ /* 0x000fe40000000000 */
[----:B------:R-:W-:Y:S02]  /*0730*/  ISETP.GE.AND P3, PT, R9, RZ, PT ;  /* 0x000000ff0900720c */ /* 0x000fe40003f66270 */
[----:B------:R-:W-:Y:S02]  /*0740*/  IABS R17, R9 ;  /* 0x0000000900117213 */ /* 0x000fe40000000000 */
[----:B------:R-:W-:Y:S02]  /*0750*/  ISETP.GE.AND P0, PT, R6, RZ, PT ;  /* 0x000000ff0600720c */ /* 0x000fe40003f06270 */
[----:B------:R-:W-:-:S02]  /*0760*/  ISETP.GE.AND P1, PT, R4, RZ, PT ;  /* 0x000000ff0400720c */ /* 0x000fc40003f26270 */
[----:B------:R-:W-:Y:S01]  /*0770*/  IABS R9, R4 ;  /* 0x0000000400097213 */ /* 0x000fe20000000000 */
[----:B------:R-:W-:Y:S01]  /*0780*/  IMAD.HI.U32 R4, R8, R15, RZ ;  /* 0x0000000f08047227 */ /* 0x000fe200078e00ff */
[----:B------:R-:W-:Y:S02]  /*0790*/  SHF.R.U32.HI R6, RZ, 0x1f, R7 ;  /* 0x0000001fff067819 */ /* 0x000fe40000011607 */
[----:B------:R-:W-:Y:S01]  /*07a0*/  IABS R18, R10 ;  /* 0x0000000a00127213 */ /* 0x000fe20000000000 */
[----:B------:R-:W-:Y:S01]  /*07b0*/  IMAD R15, R4, R19, R15 ;  /* 0x00000013040f7224 */ /* 0x000fe200078e020f */
[----:B------:R-:W-:Y:S01]  /*07c0*/  LEA.HI R22, R7, R6, RZ, 0x17 ;  /* 0x0000000607167211 */ /* 0x000fe200078fb8ff */
[----:B------:R-:W-:Y:S01]  /*07d0*/  IMAD.HI.U32 R6, R8, R17, RZ ;  /* 0x0000001108067227 */ /* 0x000fe200078e00ff */
[----:B------:R-:W-:Y:S02]  /*07e0*/  ISETP.GE.AND P2, PT, R10, RZ, PT ;  /* 0x000000ff0a00720c */ /* 0x000fe40003f46270 */
[----:B------:R-:W-:Y:S01]  /*07f0*/  ISETP.GT.U32.AND P4, PT, R32, R15, PT ;  /* 0x0000000f2000720c */ /* 0x000fe20003f84070 */
[----:B------:R-:W-:Y:S01]  /*0800*/  IMAD R17, R6, R19, R17 ;  /* 0x0000001306117224 */ /* 0x000fe200078e0211 */
[----:B------:R-:W-:Y:S01]  /*0810*/  LOP3.LUT R6, R14, 0x10, RZ, 0xfc, !PT ;  /* 0x000000100e067812 */ /* 0x000fe200078efcff */
[----:B------:R-:W-:Y:S01]  /*0820*/  IMAD.HI.U32 R7, R8, R18, RZ ;  /* 0x0000001208077227 */ /* 0x000fe200078e00ff */
[----:B------:R-:W-:-:S02]  /*0830*/  LOP3.LUT R10, R14, 0x50, RZ, 0xfc, !PT ;  /* 0x000000500e0a7812 */ /* 0x000fc400078efcff */
[----:B------:R-:W-:Y:S01]  /*0840*/  ISETP.GT.U32.AND P6, PT, R32, R17, PT ;  /* 0x000000112000720c */ /* 0x000fe20003fc4070 */
[----:B------:R-:W-:Y:S01]  /*0850*/  IMAD.HI.U32 R8, R8, R9, RZ ;  /* 0x0000000908087227 */ /* 0x000fe200078e00ff */
[----:B------:R-:W-:Y:S02]  /*0860*/  LOP3.LUT R45, R3, 0x70, R14, 0xfe, !PT ;  /* 0x00000070032d7812 */ /* 0x000fe400078efe0e */
[----:B------:R-:W-:Y:S01]  /*0870*/  LOP3.LUT R39, R3, 0x40, R14, 0xfe, !PT ;  /* 0x0000004003277812 */ /* 0x000fe200078efe0e */
[----:B------:R-:W-:Y:S01]  /*0880*/  IMAD.SHL.U32 R4, R2, 0x8, RZ ;  /* 0x0000000802047824 */ /* 0x000fe200078e00ff */
[----:B------:R-:W-:Y:S01]  /*0890*/  LOP3.LUT R41, R3, 0x50, R14, 0xfe, !PT ;  /* 0x0000005003297812 */ /* 0x000fe200078efe0e */
[-C--:B------:R-:W-:Y:S01]  /*08a0*/  IMAD R18, R7, R19.reuse, R18 ;  /* 0x0000001307127224 */ /* 0x080fe200078e0212 */
[----:B------:R-:W-:Y:S01]  /*08b0*/  LOP3.LUT R7, R14, 0x20, RZ, 0xfc, !PT ;  /* 0x000000200e077812 */ /* 0x000fe200078efcff */
[----:B------:R-:W-:Y:S01]  /*08c0*/  IMAD R19, R8, R19, R9 ;  /* 0x0000001308137224 */ /* 0x000fe200078e0209 */
[----:B------:R-:W-:Y:S01]  /*08d0*/  LOP3.LUT R13, R4, 0x38, R2, 0x48, !PT ;  /* 0x00000038040d7812 */ /* 0x000fe200078e4802 */
[--C-:B------:R-:W-:Y:S01]  /*08e0*/  @!P4 IMAD.IADD R15, R15, 0x1, -R32.reuse ;  /* 0x000000010f0fc824 */ /* 0x100fe200078e0a20 */
[C---:B------:R-:W-:Y:S01]  /*08f0*/  LOP3.LUT R8, R14.reuse, 0x30, RZ, 0xfc, !PT ;  /* 0x000000300e087812 */ /* 0x040fe200078efcff */
[----:B------:R-:W-:Y:S01]  /*0900*/  @!P6 IMAD.IADD R17, R17, 0x1, -R32 ;  /* 0x000000011111e824 */ /* 0x000fe200078e0a20 */
[----:B------:R-:W-:Y:S01]  /*0910*/  LOP3.LUT R9, R14, 0x40, RZ, 0xfc, !PT ;  /* 0x000000400e097812 */ /* 0x000fe200078efcff */
[--C-:B------:R-:W-:Y:S01]  /*0920*/  IMAD R6, R6, 0x40, R13.reuse ;  /* 0x0000004006067824 */ /* 0x100fe200078e020d */
[C---:B------:R-:W-:Y:S01]  /*0930*/  ISETP.GT.U32.AND P4, PT, R32.reuse, R18, PT ;  /* 0x000000122000720c */ /* 0x040fe20003f84070 */
[--C-:B------:R-:W-:Y:S01]  /*0940*/  IMAD R7, R7, 0x40, R13.reuse ;  /* 0x0000004007077824 */ /* 0x100fe200078e020d */
[----:B------:R-:W-:Y:S01]  /*0950*/  ISETP.GT.U32.AND P5, PT, R32, R19, PT ;  /* 0x000000132000720c */ /* 0x000fe20003fa4070 */
[--C-:B------:R-:W-:Y:S01]  /*0960*/  IMAD R8, R8, 0x40, R13.reuse ;  /* 0x0000004008087824 */ /* 0x100fe200078e020d */
[----:B------:R-:W-:Y:S01]  /*0970*/  ISETP.GT.U32.AND P6, PT, R32, R15, PT ;  /* 0x0000000f2000720c */ /* 0x000fe20003fc4070 */
[--C-:B------:R-:W-:Y:S01]  /*0980*/  IMAD R9, R9, 0x40, R13.reuse ;  /* 0x0000004009097824 */ /* 0x100fe200078e020d */
[----:B------:R-:W-:Y:S01]  /*0990*/  LOP3.LUT R43, R3, 0x60, R14, 0xfe, !PT ;  /* 0x00000060032b7812 */ /* 0x000fe200078efe0e */
[--C-:B------:R-:W-:Y:S01]  /*09a0*/  IMAD R10, R10, 0x40, R13.reuse ;  /* 0x000000400a0a7824 */ /* 0x100fe200078e020d */
[----:B------:R-:W-:Y:S01]  /*09b0*/  LEA R55, R8, UR14, 0x1 ;  /* 0x0000000e08377c11 */ /* 0x000fe2000f8e08ff */
[--C-:B------:R-:W-:Y:S01]  /*09c0*/  IMAD R11, R11, 0x40, R13.reuse ;  /* 0x000000400b0b7824 */ /* 0x100fe200078e020d */
[----:B------:R-:W-:Y:S01]  /*09d0*/  LEA R57, R9, UR14, 0x1 ;  /* 0x0000000e09397c11 */ /* 0x000fe2000f8e08ff */
[--C-:B------:R-:W-:Y:S01]  /*09e0*/  IMAD R12, R12, 0x40, R13.reuse ;  /* 0x000000400c0c7824 */ /* 0x100fe200078e020d */
[----:B------:R-:W-:Y:S01]  /*09f0*/  LEA R59, R10, UR14, 0x1 ;  /* 0x0000000e0a3b7c11 */ /* 0x000fe2000f8e08ff */
[----:B------:R-:W-:Y:S01]  /*0a00*/  IMAD R13, R14, 0x40, R13 ;  /* 0x000000400e0d7824 */ /* 0x000fe200078e020d */
[----:B------:R-:W-:Y:S01]  /*0a10*/  LEA R61, R11, UR14, 0x1 ;  /* 0x0000000e0b3d7c11 */ /* 0x000fe2000f8e08ff */
[----:B------:R-:W-:Y:S01]  /*0a20*/  IMAD.HI R14, R37, 0x2aaaaaab, RZ ;  /* 0x2aaaaaab250e7827 */ /* 0x000fe200078e02ff */
[----:B------:R-:W-:-:S03]  /*0a30*/  LEA R63, R12, UR14, 0x1 ;  /* 0x0000000e0c3f7c11 */ /* 0x000fc6000f8e08ff */
[----:B------:R-:W-:Y:S01]  /*0a40*/  IMAD.HI R29, R45, 0x2aaaaaab, RZ ;  /* 0x2aaaaaab2d1d7827 */ /* 0x000fe200078e02ff */
[----:B------:R-:W-:-:S03]  /*0a50*/  SHF.R.U32.HI R21, RZ, 0x1f, R14 ;  /* 0x0000001fff157819 */ /* 0x000fc6000001160e */
[----:B------:R-:W-:Y:S01]  /*0a60*/  IMAD.HI R27, R43, 0x2aaaaaab, RZ ;  /* 0x2aaaaaab2b1b7827 */ /* 0x000fe200078e02ff */
[----:B------:R-:W-:Y:S02]  /*0a70*/  SHF.R.U32.HI R30, RZ, 0x1f, R29 ;  /* 0x0000001fff1e7819 */ /* 0x000fe4000001161d */
[----:B------:R-:W-:Y:S01]  /*0a80*/  LEA.HI R14, R14, R21, RZ, 0x17 ;  /* 0x000000150e0e7211 */ /* 0x000fe200078fb8ff */
[--C-:B------:R-:W-:Y:S01]  /*0a90*/  @!P4 IMAD.IADD R18, R18, 0x1, -R32.reuse ;  /* 0x000000011212c824 */ /* 0x100fe200078e0a20 */
[----:B------:R-:W-:Y:S01]  /*0aa0*/  SHF.R.U32.HI R28, RZ, 0x1f, R27 ;  /* 0x0000001fff1c7819 */ /* 0x000fe2000001161b */
[--C-:B------:R-:W-:Y:S01]  /*0ab0*/  @!P5 IMAD.IADD R19, R19, 0x1, -R32.reuse ;  /* 0x000000011313d824 */ /* 0x100fe200078e0a20 */
[----:B------:R-:W-:Y:S01]  /*0ac0*/  ISETP.GT.U32.AND P4, PT, R32, R17, PT ;  /* 0x000000112000720c */ /* 0x000fe20003f84070 */
[----:B------:R-:W-:Y:S01]  /*0ad0*/  @!P6 IMAD.IADD R15, R15, 0x1, -R32 ;  /* 0x000000010f0fe824 */ /* 0x000fe200078e0a20 */
[----:B------:R-:W-:Y:S01]  /*0ae0*/  LEA.HI R30, R29, R30, RZ, 0x17 ;  /* 0x0000001e1d1e7211 */ /* 0x000fe200078fb8ff */
[----:B------:R-:W-:Y:S01]  /*0af0*/  IMAD R21, R16, -0xc00, R31 ;  /* 0xfffff40010157824 */ /* 0x000fe200078e021f */
[C---:B------:R-:W-:Y:S01]  /*0b00*/  ISETP.GT.U32.AND P5, PT, R32.reuse, R18, PT ;  /* 0x000000122000720c */ /* 0x040fe20003fa4070 */
[----:B------:R-:W-:Y:S01]  /*0b10*/  IMAD.HI R23, R39, 0x2aaaaaab, RZ ;  /* 0x2aaaaaab27177827 */ /* 0x000fe200078e02ff */
[----:B------:R-:W-:-:S02]  /*0b20*/  ISETP.GT.U32.AND P6, PT, R32, R19, PT ;  /* 0x000000132000720c */ /* 0x000fc40003fc4070 */
[----:B------:R-:W-:Y:S01]  /*0b30*/  LEA.HI R28, R27, R28, RZ, 0x17 ;  /* 0x0000001c1b1c7211 */ /* 0x000fe200078fb8ff */
[----:B------:R-:W-:Y:S01]  /*0b40*/  IMAD R27, R14, -0xc00, R37 ;  /* 0xfffff4000e1b7824 */ /* 0x000fe200078e0225 */
[----:B------:R-:W-:Y:S01]  /*0b50*/  SHF.R.U32.HI R24, RZ, 0x1f, R23 ;  /* 0x0000001fff187819 */ /* 0x000fe20000011617 */
[----:B------:R-:W-:Y:S01]  /*0b60*/  IMAD R37, R30, -0xc00, R45 ;  /* 0xfffff4001e257824 */ /* 0x000fe200078e022d */
[----:B------:R-:W-:Y:S01]  /*0b70*/  LOP3.LUT R16, RZ, R0, RZ, 0x33, !PT ;  /* 0x00000000ff107212 */ /* 0x000fe200078e33ff */
[----:B------:R-:W2:Y:S01]  /*0b80*/  LDC.64 R30, c[0x0][0x218] ;  /* 0x00008600ff1e7b82 */ /* 0x000ea20000000a00 */
[----:B------:R-:W-:Y:S01]  /*0b90*/  IMAD.HI R25, R41, 0x2aaaaaab, RZ ;  /* 0x2aaaaaab29197827 */ /* 0x000fe200078e02ff */
[----:B------:R-:W-:Y:S02]  /*0ba0*/  LEA.HI R24, R23, R24, RZ, 0x17 ;  /* 0x0000001817187211 */ /* 0x000fe400078fb8ff */
[----:B------:R-:W-:Y:S01]  /*0bb0*/  LOP3.LUT R14, R4, 0x38, RZ, 0xc0, !PT ;  /* 0x00000038040e7812 */ /* 0x000fe200078ec0ff */
[--C-:B------:R-:W-:Y:S01]  /*0bc0*/  @!P4 IMAD.IADD R17, R17, 0x1, -R32.reuse ;  /* 0x000000011111c824 */ /* 0x100fe200078e0a20 */
[----:B------:R-:W-:Y:S01]  /*0bd0*/  SHF.R.U32.HI R26, RZ, 0x1f, R25 ;  /* 0x0000001fff1a7819 */ /* 0x000fe20000011619 */
[--C-:B------:R-:W-:Y:S01]  /*0be0*/  @!P5 IMAD.IADD R18, R18, 0x1, -R32.reuse ;  /* 0x000000011212d824 */ /* 0x100fe200078e0a20 */
[----:B------:R-:W-:Y:S01]  /*0bf0*/  ISETP.NE.AND P4, PT, R0, RZ, PT ;  /* 0x000000ff0000720c */ /* 0x000fe20003f85270 */
[----:B------:R-:W-:Y:S01]  /*0c00*/  @!P6 IMAD.IADD R19, R19, 0x1, -R32 ;  /* 0x000000011313e824 */ /* 0x000fe200078e0a20 */
[----:B------:R-:W-:Y:S01]  /*0c10*/  LEA.HI R26, R25, R26, RZ, 0x17 ;  /* 0x0000001a191a7211 */ /* 0x000fe200078fb8ff */
[----:B------:R-:W-:-:S02]  /*0c20*/  @!P0 IMAD.MOV R15, RZ, RZ, -R15 ;  /* 0x000000ffff0f8224 */ /* 0x000fc400078e0a0f */
[----:B------:R-:W-:Y:S02]  /*0c30*/  @!P3 IMAD.MOV R17, RZ, RZ, -R17 ;  /* 0x000000ffff11b224 */ /* 0x000fe400078e0a11 */
[----:B------:R-:W-:Y:S01]  /*0c40*/  @!P2 IMAD.MOV R18, RZ, RZ, -R18 ;  /* 0x000000ffff12a224 */ /* 0x000fe200078e0a12 */
[C---:B------:R-:W-:Y:S01]  /*0c50*/  SEL R49, R16.reuse, R15, !P4 ;  /* 0x0000000f10317207 */ /* 0x040fe20006000000 */
[----:B------:R-:W-:Y:S01]  /*0c60*/  @!P1 IMAD.MOV R19, RZ, RZ, -R19 ;  /* 0x000000ffff139224 */ /* 0x000fe200078e0a13 */
[----:B------:R-:W-:Y:S01]  /*0c70*/  SEL R51, R16, R17, !P4 ;  /* 0x0000001110337207 */ /* 0x000fe20006000000 */
[----:B------:R-:W-:Y:S01]  /*0c80*/  IMAD R25, R22, -0xc00, R35 ;  /* 0xfffff40016197824 */ /* 0x000fe200078e0223 */
[----:B------:R-:W-:Y:S01]  /*0c90*/  SEL R53, R16, R18, !P4 ;  /* 0x0000001210357207 */ /* 0x000fe20006000000 */
[----:B------:R-:W-:Y:S01]  /*0ca0*/  IMAD R29, R24, -0xc00, R39 ;  /* 0xfffff400181d7824 */ /* 0x000fe200078e0227 */
[----:B------:R-:W-:Y:S01]  /*0cb0*/  SEL R19, R16, R19, !P4 ;  /* 0x0000001310137207 */ /* 0x000fe20006000000 */
[----:B------:R-:W-:-:S02]  /*0cc0*/  IMAD R23, R20, -0xc00, R33 ;  /* 0xfffff40014177824 */ /* 0x000fc400078e0221 */
[--C-:B------:R-:W-:Y:S02]  /*0cd0*/  IMAD R15, R25, 0xc00, R14.reuse ;  /* 0x00000c00190f7824 */ /* 0x100fe400078e020e */
[----:B------:R-:W-:Y:S02]  /*0ce0*/  IMAD R33, R26, -0xc00, R41 ;  /* 0xfffff4001a217824 */ /* 0x000fe400078e0229 */
[--C-:B------:R-:W-:Y:S02]  /*0cf0*/  IMAD R39, R27, 0xc00, R14.reuse ;  /* 0x00000c001b277824 */ /* 0x100fe400078e020e */
[--C-:B------:R-:W-:Y:S01]  /*0d00*/  IMAD R25, R49, 0xc00, R14.reuse ;  /* 0x00000c0031197824 */ /* 0x100fe200078e020e */
[----:B------:R-:W-:Y:S01]  /*0d10*/  LEA R49, R13, UR14, 0x1 ;  /* 0x0000000e0d317c11 */ /* 0x000fe2000f8e08ff */
[--C-:B------:R-:W-:Y:S02]  /*0d20*/  IMAD R41, R29, 0xc00, R14.reuse ;  /* 0x00000c001d297824 */ /* 0x100fe400078e020e */
[--C-:B------:R-:W-:Y:S01]  /*0d30*/  IMAD R27, R51, 0xc00, R14.reuse ;  /* 0x00000c00331b7824 */ /* 0x100fe200078e020e */
[----:B------:R-:W-:Y:S01]  /*0d40*/  LEA R51, R6, UR14, 0x1 ;  /* 0x0000000e06337c11 */ /* 0x000fe2000f8e08ff */
[--C-:B------:R-:W-:Y:S01]  /*0d50*/  IMAD R29, R53, 0xc00, R14.reuse ;  /* 0x00000c00351d7824 */ /* 0x100fe200078e020e */
[----:B------:R-:W-:Y:S01]  /*0d60*/  LEA R53, R7, UR14, 0x1 ;  /* 0x0000000e07357c11 */ /* 0x000fe2000f8e08ff */
[----:B------:R-:W-:-:S02]  /*0d70*/  IMAD R19, R19, 0xc00, R14 ;  /* 0x00000c0013137824 */ /* 0x000fc400078e020e */
[----:B--2---:R-:W-:-:S04]  /*0d80*/  IMAD.WIDE R24, R25, 0x2, R30 ;  /* 0x0000000219187825 */ /* 0x004fc800078e021e */
[----:B------:R-:W-:Y:S01]  /*0d90*/  IMAD R35, R28, -0xc00, R43 ;  /* 0xfffff4001c237824 */ /* 0x000fe200078e022b */
[----:B------:R-:W-:Y:S01]  /*0da0*/  @!PT LDS RZ, [RZ] ;  /* 0x00000000fffff984 */ /* 0x000fe20000000800 */
[----:B------:R-:W-:Y:S01]  /*0db0*/  @!PT LDS RZ, [RZ] ;  /* 0x00000000fffff984 */ /* 0x000fe20000000800 */
[----:B------:R-:W-:Y:S01]  /*0dc0*/  @!PT LDS RZ, [RZ] ;  /* 0x00000000fffff984 */ /* 0x000fe20000000800 */
[----:B------:R-:W-:Y:S01]  /*0dd0*/  LDGSTS.E.BYPASS.128 [R49], desc[UR18][R24.64] ;  /* 0x0000000018317fae */ /* 0x000fe2000b901c52 */
[----:B------:R-:W-:Y:S02]  /*0de0*/  IMAD R21, R21, 0xc00, R14 ;  /* 0x00000c0015157824 */ /* 0x000fe400078e020e */
[----:B------:R-:W-:-:S04]  /*0df0*/  IMAD.WIDE R26, R27, 0x2, R30 ;  /* 0x000000021b1a7825 */ /* 0x000fc800078e021e */
[----:B------:R-:W-:Y:S01]  /*0e00*/  IMAD R23, R23, 0xc00, R14 ;  /* 0x00000c0017177824 */ /* 0x000fe200078e020e */
[----:B------:R-:W-:Y:S01]  /*0e10*/  LDGSTS.E.BYPASS.128 [R51], desc[UR18][R26.64] ;  /* 0x000000001a337fae */ /* 0x000fe2000b901c52 */
[----:B------:R-:W-:-:S04]  /*0e20*/  IMAD.WIDE R28, R29, 0x2, R30 ;  /* 0x000000021d1c7825 */ /* 0x000fc800078e021e */
[----:B------:R-:W-:Y:S01]  /*0e30*/  IMAD.WIDE R30, R19, 0x2, R30 ;  /* 0x00000002131e7825 */ /* 0x000fe200078e021e */
[----:B------:R-:W-:Y:S03]  /*0e40*/  LDGSTS.E.BYPASS.128 [R53], desc[UR18][R28.64] ;  /* 0x000000001c357fae */ /* 0x000fe6000b901c52 */
[--C-:B------:R-:W-:Y:S01]  /*0e50*/  IMAD R43, R33, 0xc00, R14.reuse ;  /* 0x00000c00212b7824 */ /* 0x100fe200078e020e */
[----:B------:R-:W-:Y:S01]  /*0e60*/  LDGSTS.E.BYPASS.128 [R55], desc[UR18][R30.64] ;  /* 0x000000001e377fae */ /* 0x000fe2000b901c52 */
[----:B------:R-:W-:Y:S02]  /*0e70*/  IMAD R45, R35, 0xc00, R14 ;  /* 0x00000c00232d7824 */ /* 0x000fe400078e020e */
[----:B-----5:R-:W-:Y:S01]  /*0e80*/  IMAD.WIDE R32, R21, 0x2, R46 ;  /* 0x0000000215207825 */ /* 0x020fe200078e022e */
[----:B------:R-:W0:Y:S03]  /*0e90*/  LDGDEPBAR ;  /* 0x00000000000079af */ /* 0x000e260000000000 */
[----:B------:R-:W-:Y:S01]  /*0ea0*/  IMAD R17, R37, 0xc00, R14 ;  /* 0x00000c0025117824 */ /* 0x000fe200078e020e */
[----:B------:R-:W-:Y:S01]  /*0eb0*/  LDGSTS.E.BYPASS.128 [R49+0x6000], desc[UR18][R32.64] ;  /* 0x0600000020317fae */ /* 0x000fe2000b901c52 */
[----:B------:R-:W-:Y:S01]  /*0ec0*/  IMAD.WIDE R34, R23, 0x2, R46 ;  /* 0x0000000217227825 */ /* 0x000fe200078e022e */
[----:B------:R-:W-:-:S03]  /*0ed0*/  IADD3 R14, P0, R24, 0x100, RZ ;  /* 0x00000100180e7810 */ /* 0x000fc60007f1e0ff */
[--C-:B------:R-:W-:Y:S01]  /*0ee0*/  IMAD.WIDE R36, R15, 0x2, R46.reuse ;  /* 0x000000020f247825 */ /* 0x100fe200078e022e */
[----:B------:R-:W-:Y:S01]  /*0ef0*/  LDGSTS.E.BYPASS.128 [R51+0x6000], desc[UR18][R34.64] ;  /* 0x0600000022337fae */ /* 0x000fe2000b901c52 */
[----:B------:R-:W-:Y:S02]  /*0f00*/  IADD3 R15, P1, R26, 0x100, RZ ;  /* 0x000001001a0f7810 */ /* 0x000fe40007f3e0ff */
[--C-:B------:R-:W-:Y:S01]  /*0f10*/  IMAD.WIDE R38, R39, 0x2, R46.reuse ;  /* 0x0000000227267825 */ /* 0x100fe200078e022e */
[----:B------:R-:W-:Y:S03]  /*0f20*/  LDGSTS.E.BYPASS.128 [R53+0x6000], desc[UR18][R36.64] ;  /* 0x0600000024357fae */ /* 0x000fe6000b901c52 */
[--C-:B------:R-:W-:Y:S01]  /*0f30*/  IMAD.WIDE R40, R41, 0x2, R46.reuse ;  /* 0x0000000229287825 */ /* 0x100fe200078e022e */
[----:B------:R-:W-:Y:S03]  /*0f40*/  LDGSTS.E.BYPASS.128 [R55+0x6000], desc[UR18][R38.64] ;  /* 0x0600000026377fae */ /* 0x000fe6000b901c52 */
[--C-:B------:R-:W-:Y:S01]  /*0f50*/  IMAD.WIDE R42, R43, 0x2, R46.reuse ;  /* 0x000000022b2a7825 */ /* 0x100fe200078e022e */
[----:B------:R-:W-:Y:S03]  /*0f60*/  LDGSTS.E.BYPASS.128 [R57+0x6000], desc[UR18][R40.64] ;  /* 0x0600000028397fae */ /* 0x000fe6000b901c52 */
[----:B------:R-:W-:Y:S01]  /*0f70*/  IMAD.WIDE R44, R45, 0x2, R46 ;  /* 0x000000022d2c7825 */ /* 0x000fe200078e022e */
[----:B------:R-:W-:Y:S01]  /*0f80*/  LDGSTS.E.BYPASS.128 [R59+0x6000], desc[UR18][R42.64] ;  /* 0x060000002a3b7fae */ /* 0x000fe2000b901c52 */
[----:B------:R-:W-:-:S02]  /*0f90*/  IADD3 R107, P2, R42, 0x100, RZ ;  /* 0x000001002a6b7810 */ /* 0x000fc40007f5e0ff */
[----:B------:R-:W-:Y:S01]  /*0fa0*/  IMAD.WIDE R46, R17, 0x2, R46 ;  /* 0x00000002112e7825 */ /* 0x000fe200078e022e */
[----:B------:R-:W-:Y:S03]  /*0fb0*/  LDGSTS.E.BYPASS.128 [R61+0x6000], desc[UR18][R44.64] ;  /* 0x060000002c3d7fae */ /* 0x000fe6000b901c52 */
[----:B------:R-:W-:Y:S01]  /*0fc0*/  IMAD.X R16, RZ, RZ, R25, P0 ;  /* 0x000000ffff107224 */ /* 0x000fe200000e0619 */
[----:B------:R-:W-:Y:S01]  /*0fd0*/  LDGSTS.E.BYPASS.128 [R63+0x6000], desc[UR18][R46.64] ;  /* 0x060000002e3f7fae */ /* 0x000fe2000b901c52 */
[----:B------:R-:W-:Y:S01]  /*0fe0*/  IADD3 R17, P0, R28, 0x100, RZ ;  /* 0x000001001c117810 */ /* 0x000fe20007f1e0ff */
[----:B------:R-:W-:Y:S01]  /*0ff0*/  IMAD.X R18, RZ, RZ, R27, P1 ;  /* 0x000000ffff127224 */ /* 0x000fe200008e061b */
[----:B------:R-:W-:Y:S01]  /*1000*/  IADD3 R19, P1, R30, 0x100, RZ ;  /* 0x000001001e137810 */ /* 0x000fe20007f3e0ff */
[----:B------:R-:W0:Y:S01]  /*1010*/  LDGDEPBAR ;  /* 0x00000000000079af */ /* 0x000e220000000000 */
[----:B------:R-:W-:-:S02]  /*1020*/  IMAD.X R111, RZ, RZ, R43, P2 ;  /* 0x000000ffff6f7224 */ /* 0x000fc400010e062b */
[----:B------:R-:W-:Y:S01]  /*1030*/  IMAD.X R20, RZ, RZ, R29, P0 ;  /* 0x000000ffff147224 */ /* 0x000fe200000e061d */
[----:B------:R-:W-:Y:S01]  /*1040*/  BAR.SYNC.DEFER_BLOCKING 0x0 ;  /* 0x0000000000007b1d */ /* 0x000fe20000010000 */
[----:B------:R-:W-:Y:S01]  /*1050*/  IADD3 R21, P0, R32, 0x100, RZ ;  /* 0x0000010020157810 */ /* 0x000fe20007f1e0ff */
[----:B------:R-:W-:Y:S01]  /*1060*/  IMAD.X R22, RZ, RZ, R31, P1 ;  /* 0x000000ffff167224 */ /* 0x000fe200008e061f */
[----:B------:R-:W-:-:S03]  /*1070*/  IADD3 R23, P1, R34, 0x100, RZ ;  /* 0x0000010022177810 */ /* 0x000fc60007f3e0ff */
[----:B------:R-:W-:Y:S01]  /*1080*/  IMAD.X R88, RZ, RZ, R33, P0 ;  /* 0x000000ffff587224 */ /* 0x000fe200000e0621 */
        /* <DEDUP_REMOVED lines=10> */
[----:B------:R-:W-:Y:S01]  /*1130*/  @!PT LDS RZ, [RZ] ;  /* 0x00000000fffff984 */ /* 0x000fe20000000800 */
[----:B------:R-:W-:Y:S01]  /*1140*/  @!PT LDS RZ, [RZ] ;  /* 0x00000000fffff984 */ /* 0x000fe20000000800 */
[----:B------:R-:W-:Y:S01]  /*1150*/  @!PT LDS RZ, [RZ] ;  /* 0x00000000fffff984 */ /* 0x000fe20000000800 */
[----:B------:R2:W-:Y:S03]  /*1160*/  LDGSTS.E.BYPASS.128 [R49+0x2000], desc[UR18][R24.64+0x80] ;  /* 0x0200008018317fae */ /* 0x0005e6000b901c52 */
[----:B------:R-:W-:Y:S01]  /*1170*/  IMAD.X R113, RZ, RZ, R47, P0 ;  /* 0x000000ffff717224 */ /* 0x000fe200000e062f */
[----:B------:R3:W-:Y:S04]  /*1180*/  LDGSTS.E.BYPASS.128 [R51+0x2000], desc[UR18][R26.64+0x80] ;  /* 0x020000801a337fae */ /* 0x0007e8000b901c52 */
[----:B------:R4:W-:Y:S04]  /*1190*/  LDGSTS.E.BYPASS.128 [R53+0x2000], desc[UR18][R28.64+0x80] ;  /* 0x020000801c357fae */ /* 0x0009e8000b901c52 */
[----:B------:R5:W-:Y:S01]  /*11a0*/  LDGSTS.E.BYPASS.128 [R55+0x2000], desc[UR18][R30.64+0x80] ;  /* 0x020000801e377fae */ /* 0x000be2000b901c52 */
[----:B--2---:R-:W-:-:S03]  /*11b0*/  CS2R R24, SRZ ;  /* 0x0000000000187805 */ /* 0x004fc6000001ff00 */
[----:B------:R-:W0:Y:S01]  /*11c0*/  LDGDEPBAR ;  /* 0x00000000000079af */ /* 0x000e220000000000 */
[----:B---3--:R-:W-:-:S03]  /*11d0*/  CS2R R26, SRZ ;  /* 0x00000000001a7805 */ /* 0x008fc6000001ff00 */
[----:B------:R2:W-:Y:S01]  /*11e0*/  LDGSTS.E.BYPASS.128 [R49+0xa000], desc[UR18][R32.64+0x80] ;  /* 0x0a00008020317fae */ /* 0x0005e2000b901c52 */
[----:B----4-:R-:W-:-:S03]  /*11f0*/  CS2R R28, SRZ ;  /* 0x00000000001c7805 */ /* 0x010fc6000001ff00 */
[----:B------:R3:W-:Y:S01]  /*1200*/  LDGSTS.E.BYPASS.128 [R51+0xa000], desc[UR18][R34.64+0x80] ;  /* 0x0a00008022337fae */ /* 0x0007e2000b901c52 */
[----:B-1---5:R-:W-:-:S03]  /*1210*/  CS2R R30, SRZ ;  /* 0x00000000001e7805 */ /* 0x022fc6000001ff00 */
[----:B------:R1:W-:Y:S04]  /*1220*/  LDGSTS.E.BYPASS.128 [R53+0xa000], desc[UR18][R36.64+0x80] ;  /* 0x0a00008024357fae */ /* 0x0003e8000b901c52 */
[----:B------:R4:W-:Y:S01]  /*1230*/  LDGSTS.E.BYPASS.128 [R55+0xa000], desc[UR18][R38.64+0x80] ;  /* 0x0a00008026377fae */ /* 0x0009e2000b901c52 */
[----:B--2---:R-:W-:Y:S02]  /*1240*/  CS2R R32, SRZ ;  /* 0x0000000000207805 */ /* 0x004fe4000001ff00 */
[----:B------:R-:W-:Y:S01]  /*1250*/  CS2R R48, SRZ ;  /* 0x0000000000307805 */ /* 0x000fe2000001ff00 */
[----:B------:R2:W-:Y:S01]  /*1260*/  LDGSTS.E.BYPASS.128 [R57+0xa000], desc[UR18][R40.64+0x80] ;  /* 0x0a00008028397fae */ /* 0x0005e2000b901c52 */
[----:B---3--:R-:W-:Y:S02]  /*1270*/  CS2R R34, SRZ ;  /* 0x0000000000227805 */ /* 0x008fe4000001ff00 */
[----:B------:R-:W-:Y:S01]  /*1280*/  CS2R R50, SRZ ;  /* 0x0000000000327805 */ /* 0x000fe2000001ff00 */
[----:B------:R3:W-:Y:S01]  /*1290*/  LDGSTS.E.BYPASS.128 [R59+0xa000], desc[UR18][R42.64+0x80] ;  /* 0x0a0000802a3b7fae */ /* 0x0007e2000b901c52 */
[----:B-1----:R-:W-:-:S02]  /*12a0*/  CS2R R36, SRZ ;  /* 0x0000000000247805 */ /* 0x002fc4000001ff00 */
[----:B------:R-:W-:Y:S01]  /*12b0*/  CS2R R52, SRZ ;  /* 0x0000000000347805 */ /* 0x000fe2000001ff00 */
[----:B------:R1:W-:Y:S01]  /*12c0*/  LDGSTS.E.BYPASS.128 [R61+0xa000], desc[UR18][R44.64+0x80] ;  /* 0x0a0000802c3d7fae */ /* 0x0003e2000b901c52 */
[----:B----4-:R-:W-:Y:S02]  /*12d0*/  CS2R R38, SRZ ;  /* 0x0000000000267805 */ /* 0x010fe4000001ff00 */
[----:B------:R-:W-:Y:S01]  /*12e0*/  CS2R R54, SRZ ;  /* 0x0000000000367805 */ /* 0x000fe2000001ff00 */
[----:B------:R4:W-:Y:S01]  /*12f0*/  LDGSTS.E.BYPASS.128 [R63+0xa000], desc[UR18][R46.64+0x80] ;  /* 0x0a0000802e3f7fae */ /* 0x0009e2000b901c52 */
[----:B--2---:R-:W-:Y:S02]  /*1300*/  CS2R R40, SRZ ;  /* 0x0000000000287805 */ /* 0x004fe4000001ff00 */
[----:B------:R-:W-:Y:S01]  /*1310*/  CS2R R56, SRZ ;  /* 0x0000000000387805 */ /* 0x000fe2000001ff00 */
[----:B------:R-:W0:Y:S01]  /*1320*/  LDGDEPBAR ;  /* 0x00000000000079af */ /* 0x000e220000000000 */
[----:B---3--:R-:W-:-:S02]  /*1330*/  CS2R R42, SRZ ;  /* 0x00000000002a7805 */ /* 0x008fc4000001ff00 */
[----:B------:R-:W-:Y:S02]  /*1340*/  CS2R R58, SRZ ;  /* 0x00000000003a7805 */ /* 0x000fe4000001ff00 */
[----:B-1----:R-:W-:Y:S02]  /*1350*/  CS2R R44, SRZ ;  /* 0x00000000002c7805 */ /* 0x002fe4000001ff00 */
[----:B------:R-:W-:Y:S02]  /*1360*/  CS2R R60, SRZ ;  /* 0x00000000003c7805 */ /* 0x000fe4000001ff00 */
[----:B----4-:R-:W-:Y:S02]  /*1370*/  CS2R R46, SRZ ;  /* 0x00000000002e7805 */ /* 0x010fe4000001ff00 */
[----:B------:R-:W-:-:S07]  /*1380*/  CS2R R62, SRZ ;  /* 0x00000000003e7805 */ /* 0x000fce000001ff00 */
.L_x_0:
[----:B------:R-:W1:Y:S01]  /*1390*/  SHFL.IDX PT, R92, R114, RZ, 0x1f ;  /* 0x00001fff725c7589 */ /* 0x000e6200000e0000 */
[----:B------:R-:W-:Y:S01]  /*13a0*/  UIADD3 UR6, UR6, 0x1, URZ ;  /* 0x0000000106067890 */ /* 0x000fe2000fffe03f */
[----:B------:R-:W-:-:S04]  /*13b0*/  DEPBAR.LE SB0, 0x2 ;  /* 0x000080800000791a */ /* 0x000fc80000000000 */
[----:B------:R-:W-:Y:S01]  /*13c0*/  UISETP.GE.AND UP0, UPT, UR6, 0x3, UPT ;  /* 0x000000030600788c */ /* 0x000fe2000bf06270 */
[----:B------:R-:W-:Y:S01]  /*13d0*/  BAR.SYNC.DEFER_BLOCKING 0x0 ;  /* 0x0000000000007b1d */ /* 0x000fe20000010000 */
[----:B------:R-:W-:Y:S01]  /*13e0*/  UIADD3 UR15, UR15, 0x1, URZ ;  /* 0x000000010f0f7890 */ /* 0x000fe2000fffe03f */
[----:B------:R-:W-:Y:S01]  /*13f0*/  VIADD R115, R115, 0x40 ;  /* 0x0000004073737836 */ /* 0x000fe20000000000 */
[----:B------:R-:W-:Y:S01]  /*1400*/  USEL UR16, UR6, URZ, !UP0 ;  /* 0x0000003f06107287 */ /* 0x000fe2000c000000 */
[----:B------:R-:W-:Y:S02]  /*1410*/  IADD3 R98, P1, R14, UR4, RZ ;  /* 0x000000040e627c10 */ /* 0x000fe4000ff3e0ff */
[----:B------:R-:W-:Y:S01]  /*1420*/  UMOV UR11, 0x40000040 ;  /* 0x40000040000b7882 */ /* 0x000fe20000000000 */
[----:B------:R-:W-:Y:S01]  /*1430*/  ULEA UR6, UR16, UR14, 0xd ;  /* 0x0000000e10067291 */ /* 0x000fe2000f8e683f */
[----:B------:R-:W-:Y:S02]  /*1440*/  ISETP.GE.U32.AND P0, PT, R115, 0xb80, PT ;  /* 0x00000b807300780c */ /* 0x000fe40003f06070 */
[----:B------:R-:W-:Y:S01]  /*1450*/  IADD3 R100, P2, R15, UR4, RZ ;  /* 0x000000040f647c10 */ /* 0x000fe2000ff5e0ff */
[----:B------:R-:W-:Y:S01]  /*1460*/  USHF.R.U32.HI UR8, URZ, 0x4, UR6 ;  /* 0x000000043f087899 */ /* 0x000fe20008011606 */
[----:B------:R-:W-:Y:S01]  /*1470*/  IADD3.X R99, R16, UR5, RZ, P1, !PT ;  /* 0x0000000510637c10 */ /* 0x000fe20008ffe4ff */
[----:B------:R-:W-:Y:S01]  /*1480*/  ULEA UR6, UR16, UR17, 0xe ;  /* 0x0000001110067291 */ /* 0x000fe2000f8e703f */
[----:B------:R-:W-:Y:S01]  /*1490*/  IADD3 R94, P1, R17, UR4, RZ ;  /* 0x00000004115e7c10 */ /* 0x000fe2000ff3e0ff */
[----:B------:R-:W-:Y:S01]  /*14a0*/  ULOP3.LUT UR8, UR8, 0x3fff, URZ, 0xc0, !UPT ;  /* 0x00003fff08087892 */ /* 0x000fe2000f8ec03f */
[----:B------:R-:W-:Y:S01]  /*14b0*/  IADD3.X R101, R18, UR5, RZ, P2, !PT ;  /* 0x0000000512657c10 */ /* 0x000fe200097fe4ff */
[----:B------:R-:W-:Y:S01]  /*14c0*/  USHF.R.U32.HI UR6, URZ, 0x4, UR6 ;  /* 0x000000043f067899 */ /* 0x000fe20008011606 */
[----:B-1----:R-:W-:-:S02]  /*14d0*/  R2UR UR7, R92 ;  /* 0x000000005c0772ca */ /* 0x002fc400000e0000 */
[----:B------:R-:W-:Y:S01]  /*14e0*/  IADD3 R92, P2, R19, UR4, RZ ;  /* 0x00000004135c7c10 */ /* 0x000fe2000ff5e0ff */
[----:B------:R-:W-:Y:S01]  /*14f0*/  ULOP3.LUT UR6, UR6, 0x3fff, URZ, 0xc0, !UPT ;  /* 0x00003fff06067892 */ /* 0x000fe2000f8ec03f */
[----:B------:R-:W-:Y:S01]  /*1500*/  IADD3.X R95, R20, UR5, RZ, P1, !PT ;  /* 0x00000005145f7c10 */ /* 0x000fe20008ffe4ff */
[----:B------:R-:W-:Y:S02]  /*1510*/  WARPGROUP.ARRIVE ;  /* 0x00000000000079c5 */ /* 0x000fe40000000000 */
[----:B------:R-:W-:Y:S01]  /*1520*/  ULOP3.LUT UR10, UR6, 0x4000000, URZ, 0xfc, !UPT ;  /* 0x04000000060a7892 */ /* 0x000fe2000f8efc3f */
[----:B------:R-:W-:Y:S02]  /*1530*/  IADD3 R96, P1, R21, UR4, RZ ;  /* 0x0000000415607c10 */ /* 0x000fe4000ff3e0ff */
[----:B------:R-:W-:Y:S02]  /*1540*/  IADD3.X R93, R22, UR5, RZ, P2, !PT ;  /* 0x00000005165d7c10 */ /* 0x000fe400097fe4ff */
[----:B------:R-:W-:Y:S01]  /*1550*/  IADD3.X R97, R88, UR5, RZ, P1, !PT ;  /* 0x0000000558617c10 */ /* 0x000fe20008ffe4ff */
[----:B------:R-:W-:Y:S01]  /*1560*/  USHF.L.U32 UR7, UR7, 0x7, URZ ;  /* 0x0000000707077899 */ /* 0x000fe2000800063f */
[----:B------:R-:W-:-:S03]  /*1570*/  IADD3 R102, P1, R89, UR4, RZ ;  /* 0x0000000459667c10 */ /* 0x000fc6000ff3e0ff */
[----:B------:R-:W-:-:S04]  /*1580*/  ULOP3.LUT UR7, UR7, 0x180, URZ, 0xc0, !UPT ;  /* 0x0000018007077892 */ /* 0x000fc8000f8ec03f */
[----:B------:R-:W-:-:S03]  /*1590*/  UIADD3 UR12, UP0, UR7, UR8, URZ ;  /* 0x00000008070c7290 */ /* 0x000fc6000ff1e03f */
[----:B------:R-:W-:Y:S01]  /*15a0*/  UMOV UR7, URZ ;  /* 0x0000003f00077c82 */ /* 0x000fe20008000000 */
[----:B------:R-:W-:Y:S02]  /*15b0*/  UIADD3.X UR13, URZ, URZ, URZ, UP0, !UPT ;  /* 0x0000003f3f0d7290 */ /* 0x000fe400087fe43f */
[----:B------:R-:W-:Y:S02]  /*15c0*/  ULOP3.LUT UR8, UR12, 0x2000000, URZ, 0xfc, !UPT ;  /* 0x020000000c087892 */ /* 0x000fe4000f8efc3f */
[----:B------:R-:W-:Y:S02]  /*15d0*/  ULOP3.LUT UR9, UR13, 0x40000040, URZ, 0xfc, !UPT ;  /* 0x400000400d097892 */ /* 0x000fe4000f8efc3f */
[----:B------:R-:W-:-:S04]  /*15e0*/  UISETP.GE.AND UP0, UPT, UR15, 0x3, UPT ;  /* 0x000000030f00788c */ /* 0x000fc8000bf06270 */
[----:B------:R-:W-:-:S03]  /*15f0*/  USEL UR15, UR15, URZ, !UP0 ;  /* 0x0000003f0f0f7287 */ /* 0x000fc6000c000000 */
[----:B------:R-:W-:Y:S01]  /*1600*/  HGMMA.64x128x16.F32.BF16 R24, gdesc[UR8], R24 ;  /* 0x01e00000081879f0 */ /* 0x000fe20008701818 */
[----:B------:R-:W-:Y:S01]  /*1610*/  UMOV UR8, 0x2000002 ;  /* 0x0200000200087882 */ /* 0x000fe20000000000 */
[----:B------:R-:W-:Y:S01]  /*1620*/  UMOV UR9, 0x40000040 ;  /* 0x4000004000097882 */ /* 0x000fe20000000000 */
[----:B------:R-:W-:Y:S01]  /*1630*/  UMOV UR10, 0x4000002 ;  /* 0x04000002000a7882 */ /* 0x000fe20000000000 */
[----:B------:R-:W-:Y:S01]  /*1640*/  UMOV UR11, 0x40000040 ;  /* 0x40000040000b7882 */ /* 0x000fe20000000000 */
[----:B------:R-:W-:Y:S02]  /*1650*/  UIADD3.64 UR8, UR12, UR8, URZ ;  /* 0x000000080c087297 */ /* 0x000fe4000fffe03f */
[----:B------:R-:W-:-:S09]  /*1660*/  UIADD3.64 UR10, UR6, UR10, URZ ;  /* 0x0000000a060a7297 */ /* 0x000fd2000fffe03f */
        /* <DEDUP_REMOVED lines=13> */
[----:B------:R-:W-:Y:S02]  /*1740*/  UIADD3.64 UR10, UR6, UR10, URZ ;  /* 0x0000000a060a7297 */ /* 0x000fe4000fffe03f */
[----:B------:R-:W-:-:S06]  /*1750*/  ULEA UR6, UR15, UR14, 0xd ;  /* 0x0000000e0f067291 */ /* 0x000fcc000f8e683f */
[----:B------:R-:W-:Y:S02]  /*1760*/  LEA R103, R13, UR6, 0x1 ;  /* 0x000000060d677c11 */ /* 0x000fe4000f8e08ff */
[----:B------:R-:W-:Y:S02]  /*1770*/  LEA R117, R6, UR6, 0x1 ;  /* 0x0000000606757c11 */ /* 0x000fe4000f8e08ff */
[----:B------:R-:W-:Y:S02]  /*1780*/  LEA R119, R7, UR6, 0x1 ;  /* 0x0000000607777c11 */ /* 0x000fe4000f8e08ff */
[----:B------:R-:W-:Y:S01]  /*1790*/  LEA R121, R8, UR6, 0x1 ;  /* 0x0000000608797c11 */ /* 0x000fe2000f8e08ff */
[----:B------:R-:W-:-:S06]  /*17a0*/  ULEA UR6, UR15, UR17, 0xe ;  /* 0x000000110f067291 */ /* 0x000fcc000f8e703f */
[----:B------:R-:W-:Y:S01]  /*17b0*/  LEA R123, R13, UR6, 0x1 ;  /* 0x000000060d7b7c11 */ /* 0x000fe2000f8e08ff */
[----:B------:R-:W-:Y:S03]  /*17c0*/  HGMMA.64x128x16.F32.BF16 R24, gdesc[UR8], R24, gsb0 ;  /* 0x01e00000081879f0 */ /* 0x000fe60008001818 */
[----:B------:R-:W-:Y:S02]  /*17d0*/  WARPGROUP.DEPBAR.LE gsb0, 0x1 ;  /* 0x00008000000079c5 */ /* 0x000fe40000010100 */
[----:B------:R-:W-:Y:S06]  /*17e0*/  BAR.SYNC.DEFER_BLOCKING 0x0 ;  /* 0x0000000000007b1d */ /* 0x000fec0000010000 */
[----:B------:R-:W-:Y:S01]  /*17f0*/  @!PT LDS RZ, [RZ] ;  /* 0x00000000fffff984 */ /* 0x000fe20000000800 */
[----:B------:R-:W-:Y:S01]  /*1800*/  @!PT LDS RZ, [RZ] ;  /* 0x00000000fffff984 */ /* 0x000fe20000000800 */
[----:B------:R-:W-:Y:S01]  /*1810*/  @!PT LDS RZ, [RZ] ;  /* 0x00000000fffff984 */ /* 0x000fe20000000800 */
[----:B------:R1:W-:Y:S04]  /*1820*/  LDGSTS.E.BYPASS.128 [R103], desc[UR18][R98.64], !P0 ;  /* 0x0000000062677fae */ /* 0x0003e8000c101c52 */
[----:B------:R2:W-:Y:S04]  /*1830*/  LDGSTS.E.BYPASS.128 [R117], desc[UR18][R100.64], !P0 ;  /* 0x0000000064757fae */ /* 0x0005e8000c101c52 */
[----:B------:R3:W-:Y:S01]  /*1840*/  LDGSTS.E.BYPASS.128 [R119], desc[UR18][R94.64], !P0 ;  /* 0x000000005e777fae */ /* 0x0007e2000c101c52 */
[----:B-1----:R-:W-:-:S03]  /*1850*/  IADD3 R98, P2, R23, UR4, RZ ;  /* 0x0000000417627c10 */ /* 0x002fc6000ff5e0ff */
[----:B------:R1:W-:Y:S01]  /*1860*/  LDGSTS.E.BYPASS.128 [R121], desc[UR18][R92.64], !P0 ;  /* 0x000000005c797fae */ /* 0x0003e2000c101c52 */
[----:B------:R-:W-:Y:S02]  /*1870*/  IADD3.X R103, R104, UR5, RZ, P1, !PT ;  /* 0x0000000568677c10 */ /* 0x000fe40008ffe4ff */
[----:B------:R-:W-:Y:S01]  /*1880*/  IADD3.X R99, R90, UR5, RZ, P2, !PT ;  /* 0x000000055a637c10 */ /* 0x000fe200097fe4ff */
[----:B------:R-:W0:Y:S01]  /*1890*/  LDGDEPBAR ;  /* 0x00000000000079af */ /* 0x000e220000000000 */
[----:B--2---:R-:W-:Y:S02]  /*18a0*/  IADD3 R100, P2, R91, UR4, RZ ;  /* 0x000000045b647c10 */ /* 0x004fe4000ff5e0ff */
[----:B------:R-:W-:Y:S01]  /*18b0*/  LEA R117, R6, UR6, 0x1 ;  /* 0x0000000606757c11 */ /* 0x000fe2000f8e08ff */
[----:B------:R2:W-:Y:S01]  /*18c0*/  LDGSTS.E.BYPASS.128 [R123], desc[UR18][R96.64], !P0 ;  /* 0x00000000607b7fae */ /* 0x0005e2000c101c52 */
[----:B---3--:R-:W-:Y:S02]  /*18d0*/  LEA R119, R7, UR6, 0x1 ;  /* 0x0000000607777c11 */ /* 0x008fe4000f8e08ff */
[----:B------:R-:W-:Y:S01]  /*18e0*/  IADD3.X R101, R106, UR5, RZ, P2, !PT ;  /* 0x000000056a657c10 */ /* 0x000fe200097fe4ff */
[----:B------:R3:W-:Y:S01]  /*18f0*/  LDGSTS.E.BYPASS.128 [R117], desc[UR18][R98.64], !P0 ;  /* 0x0000000062757fae */ /* 0x0007e2000c101c52 */
[----:B-1----:R-:W-:-:S02]  /*1900*/  IADD3 R92, P1, R105, UR4, RZ ;  /* 0x00000004695c7c10 */ /* 0x002fc4000ff3e0ff */
[----:B------:R-:W-:Y:S01]  /*1910*/  IADD3 R94, P2, R107, UR4, RZ ;  /* 0x000000046b5e7c10 */ /* 0x000fe2000ff5e0ff */
[----:B------:R1:W-:Y:S01]  /*1920*/  LDGSTS.E.BYPASS.128 [R119], desc[UR18][R102.64], !P0 ;  /* 0x0000000066777fae */ /* 0x0003e2000c101c52 */
[----:B------:R-:W-:Y:S02]  /*1930*/  IADD3.X R93, R108, UR5, RZ, P1, !PT ;  /* 0x000000056c5d7c10 */ /* 0x000fe40008ffe4ff */
[----:B------:R-:W-:Y:S02]  /*1940*/  LEA R121, R8, UR6, 0x1 ;  /* 0x0000000608797c11 */ /* 0x000fe4000f8e08ff */
[----:B--2---:R-:W-:Y:S02]  /*1950*/  IADD3 R96, P1, R109, UR4, RZ ;  /* 0x000000046d607c10 */ /* 0x004fe4000ff3e0ff */
[----:B------:R-:W-:Y:S01]  /*1960*/  LEA R123, R9, UR6, 0x1 ;  /* 0x00000006097b7c11 */ /* 0x000fe2000f8e08ff */
[----:B------:R2:W-:Y:S01]  /*1970*/  LDGSTS.E.BYPASS.128 [R121], desc[UR18][R100.64], !P0 ;  /* 0x0000000064797fae */ /* 0x0005e2000c101c52 */
[----:B---3--:R-:W-:Y:S01]  /*1980*/  IADD3 R98, P3, R110, UR4, RZ ;  /* 0x000000046e627c10 */ /* 0x008fe2000ff7e0ff */
[----:B------:R-:W-:Y:S01]  /*1990*/  UIADD3 UR4, UP0, UR4, 0x80, URZ ;  /* 0x0000008004047890 */ /* 0x000fe2000ff1e03f */
[----:B------:R-:W-:Y:S01]  /*19a0*/  IADD3.X R95, R111, UR5, RZ, P2, !PT ;  /* 0x000000056f5f7c10 */ /* 0x000fe200097fe4ff */
[----:B------:R2:W-:Y:S01]  /*19b0*/  LDGSTS.E.BYPASS.128 [R123], desc[UR18][R92.64], !P0 ;  /* 0x000000005c7b7fae */ /* 0x0005e2000c101c52 */
[----:B------:R-:W-:-:S02]  /*19c0*/  LEA R117, R10, UR6, 0x1 ;  /* 0x000000060a757c11 */ /* 0x000fc4000f8e08ff */
[----:B------:R-:W-:Y:S02]  /*19d0*/  IADD3.X R97, R112, UR5, RZ, P1, !PT ;  /* 0x0000000570617c10 */ /* 0x000fe40008ffe4ff */
[----:B-1----:R-:W-:Y:S01]  /*19e0*/  LEA R103, R11, UR6, 0x1 ;  /* 0x000000060b677c11 */ /* 0x002fe2000f8e08ff */
[----:B------:R2:W-:Y:S01]  /*19f0*/  LDGSTS.E.BYPASS.128 [R117], desc[UR18][R94.64], !P0 ;  /* 0x000000005e757fae */ /* 0x0005e2000c101c52 */
[----:B------:R-:W-:Y:S01]  /*1a00*/  IADD3.X R99, R113, UR5, RZ, P3, !PT ;  /* 0x0000000571637c10 */ /* 0x000fe20009ffe4ff */
[----:B------:R-:W-:Y:S01]  /*1a10*/  UIADD3.X UR5, URZ, UR5, URZ, UP0, !UPT ;  /* 0x000000053f057290 */ /* 0x000fe200087fe43f */
[----:B------:R-:W-:Y:S01]  /*1a20*/  LEA R119, R12, UR6, 0x1 ;  /* 0x000000060c777c11 */ /* 0x000fe2000f8e08ff */
[----:B------:R2:W-:Y:S01]  /*1a30*/  LDGSTS.E.BYPASS.128 [R103], desc[UR18][R96.64], !P0 ;  /* 0x0000000060677fae */ /* 0x0005e2000c101c52 */
[----:B------:R-:W-:-:S03]  /*1a40*/  UMOV UR6, UR16 ;  /* 0x0000001000067c82 */ /* 0x000fc60008000000 */
[----:B------:R2:W-:Y:S01]  /*1a50*/  LDGSTS.E.BYPASS.128 [R119], desc[UR18][R98.64], !P0 ;  /* 0x0000000062777fae */ /* 0x0005e2000c101c52 */
[----:B------:R-:W-:-:S03]  /*1a60*/  ISETP.GE.U32.AND P0, PT, R115, 0xbc0, PT ;  /* 0x00000bc07300780c */ /* 0x000fc60003f06070 */
[----:B------:R-:W0:Y:S10]  /*1a70*/  LDGDEPBAR ;  /* 0x00000000000079af */ /* 0x000e340000000000 */
[----:B--2---:R-:W-:Y:S05]  /*1a80*/  @!P0 BRA `(.L_x_0) ;  /* 0xfffffff800408947 */ /* 0x004fea000383ffff */
[----:B------:R-:W-:Y:S02]  /*1a90*/  WARPGROUP.DEPBAR.LE gsb0, 0x0 ;  /* 0x00008000000079c5 */ /* 0x000fe40000010000 */
[----:B------:R-:W-:Y:S01]  /*1aa0*/  LOP3.LUT R116, R116, 0x3, RZ, 0xc0, !PT ;  /* 0x0000000374747812 */ /* 0x000fe200078ec0ff */
[----:B------:R-:W-:-:S04]  /*1ab0*/  DEPBAR.LE SB0, 0x0 ;  /* 0x000080000000791a */ /* 0x000fc80000000000 */
[----:B------:R-:W-:Y:S01]  /*1ac0*/  SHF.R.U32.HI R6, RZ, 0x2, R2 ;  /* 0x00000002ff067819 */ /* 0x000fe20000011602 */
[----:B------:R-:W-:Y:S02]  /*1ad0*/  IMAD.SHL.U32 R7, R2, 0x2, RZ ;  /* 0x0000000202077824 */ /* 0x000fe400078e00ff */
[----:B------:R-:W-:Y:S01]  /*1ae0*/  IMAD.SHL.U32 R9, R116, 0x10, RZ ;  /* 0x0000001074097824 */ /* 0x000fe200078e00ff */
[----:B------:R-:W-:Y:S02]  /*1af0*/  SGXT.U32 R6, R6, 0x3 ;  /* 0x000000030606781a */ /* 0x000fe40000000000 */
[----:B------:R-:W-:Y:S02]  /*1b00*/  LOP3.LUT R7, R7, 0x6, RZ, 0xc0, !PT ;  /* 0x0000000607077812 */ /* 0x000fe400078ec0ff */
[----:B------:R-:W-:-:S05]  /*1b10*/  LOP3.LUT R6, R9, R6, RZ, 0xfc, !PT ;  /* 0x0000000609067212 */ /* 0x000fca00078efcff */
[----:B------:R-:W-:-:S05]  /*1b20*/  IMAD R6, R6, 0x88, R7 ;  /* 0x0000008806067824 */ /* 0x000fca00078e0207 */
[----:B------:R-:W-:Y:S01]  /*1b30*/  LEA R8, R6, UR14, 0x2 ;  /* 0x0000000e06087c11 */ /* 0x000fe2000f8e10ff */
[----:B------:R-:W-:Y:S08]  /*1b40*/  BAR.SYNC.DEFER_BLOCKING 0x0 ;  /* 0x0000000000007b1d */ /* 0x000ff00000010000 */
[----:B------:R-:W1:Y:S01]  /*1b50*/  LDC.64 R6, c[0x0][0x210] ;  /* 0x00008400ff067b82 */ /* 0x000e620000000a00 */
[----:B------:R-:W-:Y:S04]  /*1b60*/  STS.64 [R8], R24 ;  /* 0x0000001808007388 */ /* 0x000fe80000000a00 */
[----:B------:R-:W-:Y:S04]  /*1b70*/  STS.64 [R8+0x1100], R26 ;  /* 0x0011001a08007388 */ /* 0x000fe80000000a00 */
[----:B------:R2:W-:Y:S04]  /*1b80*/  STS.64 [R8+0x20], R28 ;  /* 0x0000201c08007388 */ /* 0x0005e80000000a00 */
[----:B------:R3:W-:Y:S04]  /*1b90*/  STS.64 [R8+0x1120], R30 ;  /* 0x0011201e08007388 */ /* 0x0007e80000000a00 */
[----:B------:R-:W-:Y:S04]  /*1ba0*/  STS.64 [R8+0x40], R32 ;  /* 0x0000402008007388 */ /* 0x000fe80000000a00 */
[----:B------:R-:W-:Y:S01]  /*1bb0*/  STS.64 [R8+0x1140], R34 ;  /* 0x0011402208007388 */ /* 0x000fe20000000a00 */
[----:B--2---:R-:W-:-:S03]  /*1bc0*/  CS2R R28, SRZ ;  /* 0x00000000001c7805 */ /* 0x004fc6000001ff00 */
[----:B------:R-:W-:Y:S01]  /*1bd0*/  STS.64 [R8+0x60], R36 ;  /* 0x0000602408007388 */ /* 0x000fe20000000a00 */
[----:B---3--:R-:W-:-:S03]  /*1be0*/  CS2R R30, SRZ ;  /* 0x00000000001e7805 */ /* 0x008fc6000001ff00 */
[----:B------:R-:W-:Y:S04]  /*1bf0*/  STS.64 [R8+0x1160], R38 ;  /* 0x0011602608007388 */ /* 0x000fe80000000a00 */
[----:B------:R2:W-:Y:S04]  /*1c00*/  STS.64 [R8+0x80], R40 ;  /* 0x0000802808007388 */ /* 0x0005e80000000a00 */
[----:B------:R-:W-:Y:S04]  /*1c10*/  STS.64 [R8+0x1180], R42 ;  /* 0x0011802a08007388 */ /* 0x000fe80000000a00 */
[----:B------:R3:W-:Y:S04]  /*1c20*/  STS.64 [R8+0xa0], R44 ;  /* 0x0000a02c08007388 */ /* 0x0007e80000000a00 */
[----:B------:R-:W-:Y:S01]  /*1c30*/  STS.64 [R8+0x11a0], R46 ;  /* 0x0011a02e08007388 */ /* 0x000fe20000000a00 */
[----:B--2---:R-:W-:-:S03]  /*1c40*/  LOP3.LUT R40, R3, 0x78, R4, 0xf8, !PT ;  /* 0x0000007803287812 */ /* 0x004fc600078ef804 */
[----:B------:R-:W-:Y:S01]  /*1c50*/  STS.64 [R8+0xc0], R48 ;  /* 0x0000c03008007388 */ /* 0x000fe20000000a00 */
[C---:B------:R-:W-:Y:S01]  /*1c60*/  ISETP.GE.AND P0, PT, R40.reuse, 0xc00, PT ;  /* 0x00000c002800780c */ /* 0x040fe20003f06270 */
[----:B-1----:R-:W-:Y:S02]  /*1c70*/  IMAD.WIDE R6, R40, 0x2, R6 ;  /* 0x0000000228067825 */ /* 0x002fe400078e0206 */
[----:B------:R-:W-:Y:S01]  /*1c80*/  STS.64 [R8+0x11c0], R50 ;  /* 0x0011c03208007388 */ /* 0x000fe20000000a00 */
[----:B------:R-:W-:-:S03]  /*1c90*/  ISETP.LT.AND P1, PT, R5, R0, !P0 ;  /* 0x000000000500720c */ /* 0x000fc60004721270 */
[----:B------:R-:W-:Y:S04]  /*1ca0*/  STS.64 [R8+0xe0], R52 ;  /* 0x0000e03408007388 */ /* 0x000fe80000000a00 */
[----:B------:R-:W-:Y:S04]  /*1cb0*/  STS.64 [R8+0x11e0], R54 ;  /* 0x0011e03608007388 */ /* 0x000fe80000000a00 */
[----:B------:R-:W-:Y:S04]  /*1cc0*/  STS.64 [R8+0x100], R56 ;  /* 0x0001003808007388 */ /* 0x000fe80000000a00 */
[----:B------:R-:W-:Y:S04]  /*1cd0*/  STS.64 [R8+0x1200], R58 ;  /* 0x0012003a08007388 */ /* 0x000fe80000000a00 */
[----:B------:R-:W-:Y:S04]  /*1ce0*/  STS.64 [R8+0x120], R60 ;  /* 0x0001203c08007388 */ /* 0x000fe80000000a00 */
[----:B------:R-:W-:Y:S04]  /*1cf0*/  STS.64 [R8+0x1220], R62 ;  /* 0x0012203e08007388 */ /* 0x000fe80000000a00 */
[----:B------:R-:W-:Y:S04]  /*1d00*/  STS.64 [R8+0x140], R64 ;  /* 0x0001404008007388 */ /* 0x000fe80000000a00 */
[----:B------:R-:W-:Y:S04]  /*1d10*/  STS.64 [R8+0x1240], R66 ;  /* 0x0012404208007388 */ /* 0x000fe80000000a00 */
[----:B------:R1:W-:Y:S04]  /*1d20*/  STS.64 [R8+0x160], R68 ;  /* 0x0001604408007388 */ /* 0x0003e80000000a00 */
[----:B------:R2:W-:Y:S04]  /*1d30*/  STS.64 [R8+0x1260], R70 ;  /* 0x0012604608007388 */ /* 0x0005e80000000a00 */
[----:B------:R-:W-:Y:S04]  /*1d40*/  STS.64 [R8+0x180], R72 ;  /* 0x0001804808007388 */ /* 0x000fe80000000a00 */
[----:B------:R-:W-:Y:S04]  /*1d50*/  STS.64 [R8+0x1280], R74 ;  /* 0x0012804a08007388 */ /* 0x000fe80000000a00 */
[----:B------:R-:W-:Y:S04]  /*1d60*/  STS.64 [R8+0x1a0], R76 ;  /* 0x0001a04c08007388 */ /* 0x000fe80000000a00 */
[----:B------:R-:W-:Y:S04]  /*1d70*/  STS.64 [R8+0x12a0], R78 ;  /* 0x0012a04e08007388 */ /* 0x000fe80000000a00 */
[----:B------:R-:W-:Y:S04]  /*1d80*/  STS.64 [R8+0x1c0], R80 ;  /* 0x0001c05008007388 */ /* 0x000fe80000000a00 */
[----:B------:R-:W-:Y:S04]  /*1d90*/  STS.64 [R8+0x12c0], R82 ;  /* 0x0012c05208007388 */ /* 0x000fe80000000a00 */
[----:B------:R-:W-:Y:S04]  /*1da0*/  STS.64 [R8+0x1e0], R84 ;  /* 0x0001e05408007388 */ /* 0x000fe80000000a00 */
[----:B------:R4:W-:Y:S01]  /*1db0*/  STS.64 [R8+0x12e0], R86 ;  /* 0x0012e05608007388 */ /* 0x0009e20000000a00 */
[----:B------:R-:W-:-:S02]  /*1dc0*/  LOP3.LUT R3, R5, 0x8, RZ, 0xfc, !PT ;  /* 0x0000000805037812 */ /* 0x000fc400078efcff */
[----:B------:R-:W-:Y:S02]  /*1dd0*/  CS2R R32, SRZ ;  /* 0x0000000000207805 */ /* 0x000fe4000001ff00 */
[----:B------:R-:W-:Y:S01]  /*1de0*/  CS2R R34, SRZ ;  /* 0x0000000000227805 */ /* 0x000fe2000001ff00 */
[----:B------:R-:W-:Y:S01]  /*1df0*/  BAR.SYNC.DEFER_BLOCKING 0x0 ;  /* 0x0000000000007b1d */ /* 0x000fe20000010000 */
[----:B------:R-:W-:Y:S02]  /*1e00*/  P2R R9, PR, RZ, 0x2 ;  /* 0x00000002ff097803 */ /* 0x000fe40000000000 */
[----:B------:R-:W-:Y:S02]  /*1e10*/  LOP3.LUT R17, R5, 0x38, RZ, 0xfc, !PT ;  /* 0x0000003805117812 */ /* 0x000fe400078efcff */
[----:B------:R-:W-:Y:S02]  /*1e20*/  CS2R R10, SRZ ;  /* 0x00000000000a7805 */ /* 0x000fe4000001ff00 */
[----:B------:R-:W-:-:S02]  /*1e30*/  CS2R R12, SRZ ;  /* 0x00000000000c7805 */ /* 0x000fc4000001ff00 */
[----:B------:R-:W-:Y:S02]  /*1e40*/  CS2R R14, SRZ ;  /* 0x00000000000e7805 */ /* 0x000fe4000001ff00 */
[----:B------:R-:W-:Y:S02]  /*1e50*/  CS2R R18, SRZ ;  /* 0x0000000000127805 */ /* 0x000fe4000001ff00 */
[----:B------:R-:W-:Y:S02]  /*1e60*/  CS2R R24, SRZ ;  /* 0x0000000000187805 */ /* 0x000fe4000001ff00 */
[----:B------:R-:W-:Y:S02]  /*1e70*/  CS2R R26, SRZ ;  /* 0x00000000001a7805 */ /* 0x000fe4000001ff00 */
[----:B------:R-:W-:Y:S02]  /*1e80*/  CS2R R20, SRZ ;  /* 0x0000000000147805 */ /* 0x000fe4000001ff00 */
[----:B------:R-:W-:Y:S01]  /*1e90*/  CS2R R22, SRZ ;  /* 0x0000000000167805 */ /* 0x000fe2000001ff00 */
[----:B---3--:R-:W3:Y:S01]  /*1ea0*/  LDC.64 R44, c[0x0][0x228] ;  /* 0x00008a00ff2c7b82 */ /* 0x008ee20000000a00 */
[----:B------:R-:W5:Y:S01]  /*1eb0*/  @P1 LDG.E.EL.128 R28, desc[UR18][R6.64] ;  /* 0x00000012061c1981 */ /* 0x000f62000c2e1d00 */
[----:B------:R-:W-:-:S02]  /*1ec0*/  ISETP.LT.AND P6, PT, R3, R0, !P0 ;  /* 0x000000000300720c */ /* 0x000fc400047c1270 */
[----:B------:R-:W-:Y:S02]  /*1ed0*/  LOP3.LUT R3, R5, 0x10, RZ, 0xfc, !PT ;  /* 0x0000001005037812 */ /* 0x000fe400078efcff */
[----:B------:R-:W-:Y:S02]  /*1ee0*/  P2R R42, PR, RZ, 0x40 ;  /* 0x00000040ff2a7803 */ /* 0x000fe40000000000 */
[----:B------:R-:W-:Y:S02]  /*1ef0*/  ISETP.LT.AND P5, PT, R3, R0, !P0 ;  /* 0x000000000300720c */ /* 0x000fe400047a1270 */
[----:B------:R-:W-:-:S05]  /*1f00*/  LOP3.LUT R3, R5, 0x20, RZ, 0xfc, !PT ;  /* 0x0000002005037812 */ /* 0x000fca00078efcff */
[----:B------:R-:W3:Y:S01]  /*1f10*/  @P6 LDG.E.EL.128 R32, desc[UR18][R6.64] ;  /* 0x0000001206206981 */ /* 0x000ee2000c2e1d00 */
[----:B------:R-:W-:Y:S02]  /*1f20*/  ISETP.NE.AND P6, PT, R9, RZ, PT ;  /* 0x000000ff0900720c */ /* 0x000fe40003fc5270 */
[----:B-1----:R-:W-:Y:S02]  /*1f30*/  CS2R R68, SRZ ;  /* 0x0000000000447805 */ /* 0x002fe4000001ff00 */
[----:B------:R-:W-:Y:S02]  /*1f40*/  LOP3.LUT R9, R5, 0x18, RZ, 0xfc, !PT ;  /* 0x0000001805097812 */ /* 0x000fe400078efcff */
[----:B--2---:R-:W-:Y:S02]  /*1f50*/  CS2R R70, SRZ ;  /* 0x0000000000467805 */ /* 0x004fe4000001ff00 */
[-C--:B------:R-:W-:Y:S02]  /*1f60*/  ISETP.LT.AND P3, PT, R3, R0.reuse, !P0 ;  /* 0x000000000300720c */ /* 0x080fe40004761270 */
[----:B------:R-:W-:-:S02]  /*1f70*/  ISETP.LT.AND P4, PT, R9, R0, !P0 ;  /* 0x000000000900720c */ /* 0x000fc40004781270 */
[C---:B------:R-:W-:Y:S01]  /*1f80*/  LOP3.LUT R3, R5.reuse, 0x30, RZ, 0xfc, !PT ;  /* 0x0000003005037812 */ /* 0x040fe200078efcff */
[----:B------:R-:W2:Y:S01]  /*1f90*/  @P5 LDG.E.EL.128 R68, desc[UR18][R6.64] ;  /* 0x0000001206445981 */ /* 0x000ea2000c2e1d00 */
[----:B------:R-:W-:Y:S02]  /*1fa0*/  LOP3.LUT R9, R5, 0x28, RZ, 0xfc, !PT ;  /* 0x0000002805097812 */ /* 0x000fe400078efcff */
[-C--:B------:R-:W-:Y:S02]  /*1fb0*/  ISETP.LT.AND P1, PT, R3, R0.reuse, !P0 ;  /* 0x000000000300720c */ /* 0x080fe40004721270 */
[-C--:B------:R-:W-:Y:S02]  /*1fc0*/  ISETP.LT.AND P2, PT, R9, R0.reuse, !P0 ;  /* 0x000000000900720c */ /* 0x080fe40004741270 */
[----:B------:R-:W-:Y:S02]  /*1fd0*/  ISETP.LT.AND P0, PT, R17, R0, !P0 ;  /* 0x000000001100720c */ /* 0x000fe40004701270 */
[----:B----4-:R-:W-:-:S02]  /*1fe0*/  CS2R R8, SRZ ;  /* 0x0000000000087805 */ /* 0x010fc4000001ff00 */
[----:B------:R-:W-:Y:S01]  /*1ff0*/  CS2R R16, SRZ ;  /* 0x0000000000107805 */ /* 0x000fe2000001ff00 */
[----:B------:R-:W4:Y:S04]  /*2000*/  @P4 LDG.E.EL.128 R24, desc[UR18][R6.64] ;  /* 0x0000001206184981 */ /* 0x000f28000c2e1d00 */
[----:B------:R-:W2:Y:S04]  /*2010*/  @P3 LDG.E.EL.128 R20, desc[UR18][R6.64] ;  /* 0x0000001206143981 */ /* 0x000ea8000c2e1d00 */
[----:B------:R-:W2:Y:S04]  /*2020*/  @P1 LDG.E.EL.128 R8, desc[UR18][R6.64] ;  /* 0x0000001206081981 */ /* 0x000ea8000c2e1d00 */
[----:B------:R-:W2:Y:S04]  /*2030*/  @P2 LDG.E.EL.128 R12, desc[UR18][R6.64] ;  /* 0x00000012060c2981 */ /* 0x000ea8000c2e1d00 */
[----:B------:R1:W4:Y:S01]  /*2040*/  @P0 LDG.E.EL.128 R16, desc[UR18][R6.64] ;  /* 0x0000001206100981 */ /* 0x000322000c2e1d00 */
[----:B------:R-:W-:Y:S01]  /*2050*/  SHF.R.U32.HI R0, RZ, 0x4, R2 ;  /* 0x00000004ff007819 */ /* 0x000fe20000011602 */
[----:B------:R-:W-:-:S03]  /*2060*/  IMAD.SHL.U32 R3, R116, 0x2, RZ ;  /* 0x0000000274037824 */ /* 0x000fc600078e00ff */
[----:B------:R-:W-:Y:S02]  /*2070*/  SGXT.U32 R0, R0, 0x1 ;  /* 0x000000010000781a */ /* 0x000fe40000000000 */
[----:B------:R-:W-:Y:S02]  /*2080*/  LOP3.LUT R4, R4, 0x78, RZ, 0xc0, !PT ;  /* 0x0000007804047812 */ /* 0x000fe400078ec0ff */
[----:B------:R-:W-:-:S05]  /*2090*/  LOP3.LUT R3, R3, R0, RZ, 0xfc, !PT ;  /* 0x0000000003037212 */ /* 0x000fca00078efcff */
[----:B------:R-:W-:-:S05]  /*20a0*/  IMAD R0, R3, 0x88, R4 ;  /* 0x0000008803007824 */ /* 0x000fca00078e0204 */
[----:B------:R-:W-:-:S05]  /*20b0*/  LEA R0, R0, UR14, 0x2 ;  /* 0x0000000e00007c11 */ /* 0x000fca000f8e10ff */
[----:B------:R-:W1:Y:S04]  /*20c0*/  LDS.128 R36, [R0+0x10] ;  /* 0x0000100000247984 */ /* 0x000e680000000c00 */
[----:B------:R-:W1:Y:S01]  /*20d0*/  LDS.128 R48, [R0] ;  /* 0x0000000000307984 */ /* 0x000e620000000c00 */
[C---:B-----5:R-:W-:Y:S01]  /*20e0*/  PRMT R4, R30.reuse, 0x7632, R4 ;  /* 0x000076321e047816 */ /* 0x060fe20000000004 */
[----:B------:R-:W-:Y:S01]  /*20f0*/  IMAD.U32 R41, R30, 0x10000, RZ ;  /* 0x000100001e297824 */ /* 0x000fe200078e00ff */
[----:B------:R-:W-:Y:S02]  /*2100*/  PRMT R2, R28, 0x7632, R2 ;  /* 0x000076321c027816 */ /* 0x000fe40000000002 */
[----:B-1----:R-:W-:Y:S01]  /*2110*/  PRMT R6, R31, 0x7632, R6 ;  /* 0x000076321f067816 */ /* 0x002fe20000000006 */
[----:B------:R-:W-:Y:S01]  /*2120*/  IMAD.U32 R4, R4, 0x10000, RZ ;  /* 0x0001000004047824 */ /* 0x000fe200078e00ff */
[C---:B------:R-:W-:Y:S01]  /*2130*/  PRMT R3, R29.reuse, 0x7632, R3 ;  /* 0x000076321d037816 */ /* 0x040fe20000000003 */
[----:B------:R-:W-:-:S02]  /*2140*/  IMAD.U32 R29, R29, 0x10000, RZ ;  /* 0x000100001d1d7824 */ /* 0x000fc400078e00ff */
[----:B------:R-:W-:Y:S01]  /*2150*/  FADD R36, R36, R41 ;  /* 0x0000002924247221 */ /* 0x000fe20000000000 */
[----:B------:R-:W-:Y:S01]  /*2160*/  FADD R37, R37, R4 ;  /* 0x0000000425257221 */ /* 0x000fe20000000000 */
[----:B------:R-:W-:Y:S02]  /*2170*/  IMAD.U32 R7, R28, 0x10000, RZ ;  /* 0x000100001c077824 */ /* 0x000fe400078e00ff */
[----:B------:R-:W-:Y:S02]  /*2180*/  IMAD.U32 R2, R2, 0x10000, RZ ;  /* 0x0001000002027824 */ /* 0x000fe400078e00ff */
[----:B------:R-:W-:Y:S02]  /*2190*/  IMAD.U32 R31, R31, 0x10000, RZ ;  /* 0x000100001f1f7824 */ /* 0x000fe400078e00ff */
[----:B------:R-:W-:Y:S02]  /*21a0*/  IMAD.U32 R6, R6, 0x10000, RZ ;  /* 0x0001000006067824 */ /* 0x000fe400078e00ff */
[----:B------:R-:W-:Y:S01]  /*21b0*/  FADD R29, R50, R29 ;  /* 0x0000001d321d7221 */ /* 0x000fe20000000000 */
[----:B------:R-:W-:Y:S01]  /*21c0*/  FADD R7, R48, R7 ;  /* 0x0000000730077221 */ /* 0x000fe20000000000 */
[----:B------:R-:W-:-:S02]  /*21d0*/  IMAD.U32 R28, R3, 0x10000, RZ ;  /* 0x00010000031c7824 */ /* 0x000fc400078e00ff */
[----:B------:R-:W-:Y:S01]  /*21e0*/  FADD R2, R49, R2 ;  /* 0x0000000231027221 */ /* 0x000fe20000000000 */
[----:B------:R-:W-:Y:S01]  /*21f0*/  FADD R31, R38, R31 ;  /* 0x0000001f261f7221 */ /* 0x000fe20000000000 */
[----:B------:R-:W-:Y:S01]  /*2200*/  FADD R6, R39, R6 ;  /* 0x0000000627067221 */ /* 0x000fe20000000000 */
[----:B------:R-:W-:Y:S02]  /*2210*/  F2FP.BF16.F32.PACK_AB R50, R37, R36 ;  /* 0x000000242532723e */ /* 0x000fe400000010ff */
[----:B------:R-:W1:Y:S01]  /*2220*/  LDS.128 R36, [R0+0x1100] ;  /* 0x0011000000247984 */ /* 0x000e620000000c00 */
[----:B------:R-:W-:Y:S01]  /*2230*/  FADD R28, R51, R28 ;  /* 0x0000001c331c7221 */ /* 0x000fe20000000000 */
[----:B------:R-:W-:Y:S01]  /*2240*/  IMAD R3, R5, 0xc00, R40 ;  /* 0x00000c0005037824 */ /* 0x000fe200078e0228 */
[----:B------:R-:W-:Y:S02]  /*2250*/  F2FP.BF16.F32.PACK_AB R48, R2, R7 ;  /* 0x000000070230723e */ /* 0x000fe400000010ff */
[----:B------:R-:W-:-:S02]  /*2260*/  F2FP.BF16.F32.PACK_AB R51, R6, R31 ;  /* 0x0000001f0633723e */ /* 0x000fc400000010ff */
[----:B------:R-:W5:Y:S01]  /*2270*/  LDS.128 R4, [R0+0x1110] ;  /* 0x0011100000047984 */ /* 0x000f620000000c00 */
[C---:B---3--:R-:W-:Y:S01]  /*2280*/  PRMT R2, R32.reuse, 0x7632, R2 ;  /* 0x0000763220027816 */ /* 0x048fe20000000002 */
[----:B------:R-:W-:Y:S01]  /*2290*/  IMAD.U32 R41, R32, 0x10000, RZ ;  /* 0x0001000020297824 */ /* 0x000fe200078e00ff */
[----:B------:R-:W-:Y:S02]  /*22a0*/  PRMT R31, R34, 0x7632, R31 ;  /* 0x00007632221f7816 */ /* 0x000fe4000000001f */
[----:B------:R-:W-:Y:S01]  /*22b0*/  PRMT R32, R35, 0x7632, R32 ;  /* 0x0000763223207816 */ /* 0x000fe20000000020 */
[----:B------:R-:W-:Y:S01]  /*22c0*/  IMAD.U32 R2, R2, 0x10000, RZ ;  /* 0x0001000002027824 */ /* 0x000fe200078e00ff */
[----:B------:R-:W-:Y:S01]  /*22d0*/  F2FP.BF16.F32.PACK_AB R49, R28, R29 ;  /* 0x0000001d1c31723e */ /* 0x000fe200000010ff */
[----:B------:R-:W-:Y:S01]  /*22e0*/  IMAD.WIDE R28, R3, 0x2, R44 ;  /* 0x00000002031c7825 */ /* 0x000fe200078e022c */
[----:B------:R-:W-:-:S03]  /*22f0*/  PRMT R30, R33, 0x7632, R30 ;  /* 0x00007632211e7816 */ /* 0x000fc6000000001e */
[----:B------:R-:W-:Y:S02]  /*2300*/  IMAD.U32 R43, R34, 0x10000, RZ ;  /* 0x00010000222b7824 */ /* 0x000fe400078e00ff */
[----:B------:R-:W-:Y:S02]  /*2310*/  IMAD.U32 R35, R35, 0x10000, RZ ;  /* 0x0001000023237824 */ /* 0x000fe400078e00ff */
[----:B------:R-:W-:Y:S01]  /*2320*/  IMAD.U32 R32, R32, 0x10000, RZ ;  /* 0x0001000020207824 */ /* 0x000fe200078e00ff */
[----:B------:R3:W-:Y:S01]  /*2330*/  @P6 STG.E.128 desc[UR18][R28.64], R48 ;  /* 0x000000301c006986 */ /* 0x0007e2000c101d12 */
[C---:B--2---:R-:W-:Y:S01]  /*2340*/  PRMT R52, R10.reuse, 0x7632, R52 ;  /* 0x000076320a347816 */ /* 0x044fe20000000034 */
[----:B------:R-:W-:Y:S01]  /*2350*/  IMAD.U32 R53, R10, 0x10000, RZ ;  /* 0x000100000a357824 */ /* 0x000fe200078e00ff */
[C---:B------:R-:W-:Y:S01]  /*2360*/  PRMT R54, R11.reuse, 0x7632, R54 ;  /* 0x000076320b367816 */ /* 0x040fe20000000036 */
[----:B------:R-:W-:Y:S01]  /*2370*/  IMAD.U32 R55, R11, 0x10000, RZ ;  /* 0x000100000b377824 */ /* 0x000fe200078e00ff */
[----:B------:R-:W-:Y:S01]  /*2380*/  PRMT R76, R12, 0x7632, R76 ;  /* 0x000076320c4c7816 */ /* 0x000fe2000000004c */
[----:B------:R-:W-:Y:S01]  /*2390*/  IMAD.U32 R95, R68, 0x10000, RZ ;  /* 0x00010000445f7824 */ /* 0x000fe200078e00ff */
[----:B------:R-:W-:Y:S01]  /*23a0*/  PRMT R80, R13, 0x7632, R80 ;  /* 0x000076320d507816 */ /* 0x000fe20000000050 */
[----:B------:R-:W-:-:S02]  /*23b0*/  IMAD.U32 R97, R69, 0x10000, RZ ;  /* 0x0001000045617824 */ /* 0x000fc400078e00ff */
[----:B-1----:R-:W-:Y:S01]  /*23c0*/  FADD R37, R37, R2 ;  /* 0x0000000225257221 */ /* 0x002fe20000000000 */
[----:B------:R-:W-:Y:S01]  /*23d0*/  IMAD.U32 R2, R31, 0x10000, RZ ;  /* 0x000100001f027824 */ /* 0x000fe200078e00ff */
[C---:B---3--:R-:W-:Y:S01]  /*23e0*/  PRMT R48, R8.reuse, 0x7632, R48 ;  /* 0x0000763208307816 */ /* 0x048fe20000000030 */
[----:B------:R-:W-:Y:S01]  /*23f0*/  IMAD.U32 R49, R8, 0x10000, RZ ;  /* 0x0001000008317824 */ /* 0x000fe200078e00ff */
[C---:B------:R-:W-:Y:S01]  /*2400*/  PRMT R50, R9.reuse, 0x7632, R50 ;  /* 0x0000763209327816 */ /* 0x040fe20000000032 */
[----:B------:R-:W-:Y:S02]  /*2410*/  IMAD.U32 R51, R9, 0x10000, RZ ;  /* 0x0001000009337824 */ /* 0x000fe400078e00ff */
[----:B-----5:R-:W-:Y:S01]  /*2420*/  FADD R31, R5, R2 ;  /* 0x00000002051f7221 */ /* 0x020fe20000000000 */
[----:B------:R-:W-:Y:S01]  /*2430*/  FADD R34, R4, R43 ;  /* 0x0000002b04227221 */ /* 0x000fe20000000000 */
[----:B------:R-:W-:Y:S01]  /*2440*/  FADD R35, R6, R35 ;  /* 0x0000002306237221 */ /* 0x000fe20000000000 */
[----:B------:R-:W-:Y:S01]  /*2450*/  FADD R2, R7, R32 ;  /* 0x0000002007027221 */ /* 0x000fe20000000000 */
[----:B------:R-:W-:Y:S01]  /*2460*/  FADD R36, R36, R41 ;  /* 0x0000002924247221 */ /* 0x000fe20000000000 */
[----:B------:R-:W-:Y:S01]  /*2470*/  PRMT R28, R68, 0x7632, R28 ;  /* 0x00007632441c7816 */ /* 0x000fe2000000001c */
[----:B------:R-:W1:Y:S01]  /*2480*/  LDS.128 R4, [R0+0x2200] ;  /* 0x0022000000047984 */ /* 0x000e620000000c00 */
[----:B------:R-:W-:Y:S01]  /*2490*/  PRMT R29, R69, 0x7632, R29 ;  /* 0x00007632451d7816 */ /* 0x000fe2000000001d */
[----:B------:R-:W-:Y:S01]  /*24a0*/  IMAD.U32 R30, R30, 0x10000, RZ ;  /* 0x000100001e1e7824 */ /* 0x000fe200078e00ff */
[----:B------:R-:W-:Y:S01]  /*24b0*/  PRMT R68, R14, 0x7632, R68 ;  /* 0x000076320e447816 */ /* 0x000fe20000000044 */
[----:B------:R-:W2:Y:S01]  /*24c0*/  LDS.128 R8, [R0+0x2210] ;  /* 0x0022100000087984 */ /* 0x000ea20000000c00 */
[----:B------:R-:W-:Y:S01]  /*24d0*/  IMAD.U32 R77, R12, 0x10000, RZ ;  /* 0x000100000c4d7824 */ /* 0x000fe200078e00ff */
[----:B------:R-:W-:Y:S01]  /*24e0*/  PRMT R74, R15, 0x7632, R74 ;  /* 0x000076320f4a7816 */ /* 0x000fe2000000004a */
[----:B------:R-:W-:Y:S01]  /*24f0*/  IMAD.U32 R79, R13, 0x10000, RZ ;  /* 0x000100000d4f7824 */ /* 0x000fe200078e00ff */
[----:B----4-:R-:W-:Y:S01]  /*2500*/  PRMT R58, R17, 0x7632, R58 ;  /* 0x00007632113a7816 */ /* 0x010fe2000000003a */
[----:B------:R-:W-:-:S02]  /*2510*/  IMAD.U32 R69, R14, 0x10000, RZ ;  /* 0x000100000e457824 */ /* 0x000fc400078e00ff */
[----:B------:R-:W-:Y:S02]  /*2520*/  IMAD.U32 R73, R15, 0x10000, RZ ;  /* 0x000100000f497824 */ /* 0x000fe400078e00ff */
[----:B------:R-:W-:Y:S01]  /*2530*/  IMAD.U32 R59, R17, 0x10000, RZ ;  /* 0x00010000113b7824 */ /* 0x000fe200078e00ff */
[----:B------:R-:W3:Y:S01]  /*2540*/  LDS.128 R12, [R0+0x3300] ;  /* 0x00330000000c7984 */ /* 0x000ee20000000c00 */
[----:B------:R-:W-:Y:S02]  /*2550*/  VIADD R17, R3, 0xc000 ;  /* 0x0000c00003117836 */ /* 0x000fe40000000000 */
[----:B------:R-:W-:Y:S01]  /*2560*/  FADD R30, R39, R30 ;  /* 0x0000001e271e7221 */ /* 0x000fe20000000000 */
[----:B------:R-:W-:Y:S01]  /*2570*/  F2FP.BF16.F32.PACK_AB R32, R37, R36 ;  /* 0x000000242520723e */ /* 0x000fe200000010ff */
[----:B------:R-:W-:Y:S01]  /*2580*/  VIADD R47, R3, 0x6000 ;  /* 0x00006000032f7836 */ /* 0x000fe20000000000 */
[----:B------:R-:W-:Y:S01]  /*2590*/  F2FP.BF16.F32.PACK_AB R34, R31, R34 ;  /* 0x000000221f22723e */ /* 0x000fe200000010ff */
[C---:B------:R-:W-:Y:S01]  /*25a0*/  VIADD R37, R3.reuse, 0x12000 ;  /* 0x0001200003257836 */ /* 0x040fe20000000000 */
[----:B------:R-:W-:Y:S01]  /*25b0*/  F2FP.BF16.F32.PACK_AB R35, R2, R35 ;  /* 0x000000230223723e */ /* 0x000fe200000010ff */
[C---:B------:R-:W-:Y:S01]  /*25c0*/  VIADD R39, R3.reuse, 0x18000 ;  /* 0x0001800003277836 */ /* 0x040fe20000000000 */
[----:B------:R-:W-:Y:S01]  /*25d0*/  PRMT R56, R16, 0x7632, R56 ;  /* 0x0000763210387816 */ /* 0x000fe20000000038 */
[C---:B------:R-:W-:Y:S01]  /*25e0*/  VIADD R41, R3.reuse, 0x1e000 ;  /* 0x0001e00003297836 */ /* 0x040fe20000000000 */
[----:B------:R-:W-:Y:S01]  /*25f0*/  PRMT R60, R18, 0x7632, R60 ;  /* 0x00007632123c7816 */ /* 0x000fe2000000003c */
[----:B------:R-:W-:Y:S01]  /*2600*/  VIADD R43, R3, 0x24000 ;  /* 0x00024000032b7836 */ /* 0x000fe20000000000 */
[----:B------:R-:W-:Y:S01]  /*2610*/  PRMT R61, R19, 0x7632, R61 ;  /* 0x00007632133d7816 */ /* 0x000fe2000000003d */
[----:B------:R-:W-:Y:S01]  /*2620*/  VIADD R31, R3, 0x2a000 ;  /* 0x0002a000031f7836 */ /* 0x000fe20000000000 */
[----:B------:R-:W-:Y:S01]  /*2630*/  PRMT R88, R70, 0x7632, R88 ;  /* 0x0000763246587816 */ /* 0x000fe20000000058 */
[----:B------:R-:W-:-:S02]  /*2640*/  IMAD.U32 R57, R16, 0x10000, RZ ;  /* 0x0001000010397824 */ /* 0x000fc400078e00ff */
[----:B------:R-:W-:Y:S02]  /*2650*/  IMAD.U32 R63, R18, 0x10000, RZ ;  /* 0x00010000123f7824 */ /* 0x000fe400078e00ff */
[----:B------:R-:W-:Y:S02]  /*2660*/  IMAD.U32 R65, R19, 0x10000, RZ ;  /* 0x0001000013417824 */ /* 0x000fe400078e00ff */
[----:B------:R-:W-:Y:S01]  /*2670*/  IMAD.WIDE R2, R17, 0x2, R44 ;  /* 0x0000000211027825 */ /* 0x000fe200078e022c */
[----:B------:R-:W-:Y:S01]  /*2680*/  PRMT R64, R24, 0x7632, R64 ;  /* 0x0000763218407816 */ /* 0x000fe20000000040 */
[----:B------:R-:W4:Y:S01]  /*2690*/  LDS.128 R16, [R0+0x4410] ;  /* 0x0044100000107984 */ /* 0x000f220000000c00 */
[----:B------:R-:W-:Y:S01]  /*26a0*/  PRMT R66, R25, 0x7632, R66 ;  /* 0x0000763219427816 */ /* 0x000fe20000000042 */
[----:B------:R-:W-:Y:S01]  /*26b0*/  IMAD.U32 R67, R70, 0x10000, RZ ;  /* 0x0001000046437824 */ /* 0x000fe200078e00ff */
[----:B------:R-:W-:Y:S01]  /*26c0*/  PRMT R70, R26, 0x7632, R70 ;  /* 0x000076321a467816 */ /* 0x000fe20000000046 */
[----:B------:R-:W-:Y:S01]  /*26d0*/  IMAD.U32 R75, R24, 0x10000, RZ ;  /* 0x00010000184b7824 */ /* 0x000fe200078e00ff */
[----:B------:R-:W-:Y:S01]  /*26e0*/  PRMT R72, R27, 0x7632, R72 ;  /* 0x000076321b487816 */ /* 0x000fe20000000048 */
[----:B------:R-:W-:-:S02]  /*26f0*/  IMAD.U32 R81, R25, 0x10000, RZ ;  /* 0x0001000019517824 */ /* 0x000fc400078e00ff */
[----:B------:R-:W-:Y:S02]  /*2700*/  IMAD.U32 R83, R26, 0x10000, RZ ;  /* 0x000100001a537824 */ /* 0x000fe400078e00ff */
[----:B------:R-:W-:Y:S02]  /*2710*/  IMAD.U32 R85, R27, 0x10000, RZ ;  /* 0x000100001b557824 */ /* 0x000fe400078e00ff */
[----:B------:R-:W5:Y:S01]  /*2720*/  LDS.128 R24, [R0+0x4400] ;  /* 0x0044000000187984 */ /* 0x000f620000000c00 */
[----:B------:R-:W-:Y:S01]  /*2730*/  IMAD.U32 R33, R33, 0x10000, RZ ;  /* 0x0001000021217824 */ /* 0x000fe200078e00ff */
[----:B------:R-:W-:-:S03]  /*2740*/  ISETP.NE.AND P6, PT, R42, RZ, PT ;  /* 0x000000ff2a00720c */ /* 0x000fc60003fc5270 */
[----:B------:R-:W-:Y:S01]  /*2750*/  FADD R33, R38, R33 ;  /* 0x0000002126217221 */ /* 0x000fe20000000000 */
[----:B------:R-:W-:Y:S01]  /*2760*/  PRMT R62, R71, 0x7632, R62 ;  /* 0x00007632473e7816 */ /* 0x000fe2000000003e */
[----:B------:R-:W-:-:S03]  /*2770*/  IMAD.WIDE R46, R47, 0x2, R44 ;  /* 0x000000022f2e7825 */ /* 0x000fc600078e022c */
[----:B------:R-:W-:Y:S01]  /*2780*/  F2FP.BF16.F32.PACK_AB R33, R30, R33 ;  /* 0x000000211e21723e */ /* 0x000fe200000010ff */
[----:B------:R-:W-:Y:S02]  /*2790*/  IMAD.U32 R71, R71, 0x10000, RZ ;  /* 0x0001000047477824 */ /* 0x000fe400078e00ff */
[----:B------:R-:W-:Y:S02]  /*27a0*/  IMAD.U32 R88, R88, 0x10000, RZ ;  /* 0x0001000058587824 */ /* 0x000fe400078e00ff */
[----:B------:R-:W-:Y:S01]  /*27b0*/  IMAD.U32 R62, R62, 0x10000, RZ ;  /* 0x000100003e3e7824 */ /* 0x000fe200078e00ff */
[----:B------:R2:W-:Y:S01]  /*27c0*/  @P6 STG.E.128 desc[UR18][R46.64], R32 ;  /* 0x000000202e006986 */ /* 0x0005e2000c101d12 */
[----:B------:R-:W-:Y:S01]  /*27d0*/  IMAD.U32 R94, R28, 0x10000, RZ ;  /* 0x000100001c5e7824 */ /* 0x000fe200078e00ff */
[C---:B------:R-:W-:Y:S01]  /*27e0*/  PRMT R78, R20.reuse, 0x7632, R78 ;  /* 0x00007632144e7816 */ /* 0x040fe2000000004e */
[----:B------:R-:W-:Y:S01]  /*27f0*/  IMAD.U32 R96, R29, 0x10000, RZ ;  /* 0x000100001d607824 */ /* 0x000fe200078e00ff */
[C---:B------:R-:W-:Y:S01]  /*2800*/  PRMT R82, R21.reuse, 0x7632, R82 ;  /* 0x0000763215527816 */ /* 0x040fe20000000052 */
[----:B------:R-:W-:Y:S01]  /*2810*/  IMAD.U32 R87, R20, 0x10000, RZ ;  /* 0x0001000014577824 */ /* 0x000fe200078e00ff */
[C---:B------:R-:W-:Y:S01]  /*2820*/  PRMT R84, R22.reuse, 0x7632, R84 ;  /* 0x0000763216547816 */ /* 0x040fe20000000054 */
[----:B------:R-:W-:Y:S01]  /*2830*/  IMAD.U32 R89, R21, 0x10000, RZ ;  /* 0x0001000015597824 */ /* 0x000fe200078e00ff */
[----:B------:R-:W-:Y:S01]  /*2840*/  PRMT R86, R23, 0x7632, R86 ;  /* 0x0000763217567816 */ /* 0x000fe20000000056 */
[----:B------:R-:W-:-:S02]  /*2850*/  IMAD.U32 R91, R22, 0x10000, RZ ;  /* 0x00010000165b7824 */ /* 0x000fc400078e00ff */
[----:B------:R-:W-:Y:S02]  /*2860*/  IMAD.U32 R93, R23, 0x10000, RZ ;  /* 0x00010000175d7824 */ /* 0x000fe400078e00ff */
[----:B------:R-:W-:Y:S01]  /*2870*/  IMAD.WIDE R36, R37, 0x2, R44 ;  /* 0x0000000225247825 */ /* 0x000fe200078e022c */
[----:B------:R-:W4:Y:S03]  /*2880*/  LDS.128 R20, [R0+0x3310] ;  /* 0x0033100000147984 */ /* 0x000f260000000c00 */
[----:B-1----:R-:W-:Y:S01]  /*2890*/  FADD R90, R4, R95 ;  /* 0x0000005f045a7221 */ /* 0x002fe20000000000 */
[----:B------:R-:W-:-:S04]  /*28a0*/  IMAD.WIDE R38, R39, 0x2, R44 ;  /* 0x0000000227267825 */ /* 0x000fc800078e022c */
[----:B------:R-:W-:Y:S01]  /*28b0*/  FADD R92, R6, R97 ;  /* 0x00000061065c7221 */ /* 0x000fe20000000000 */
[----:B--2---:R-:W-:Y:S01]  /*28c0*/  FADD R67, R8, R67 ;  /* 0x0000004308437221 */ /* 0x004fe20000000000 */
[----:B------:R-:W-:-:S04]  /*28d0*/  IMAD.WIDE R40, R41, 0x2, R44 ;  /* 0x0000000229287825 */ /* 0x000fc800078e022c */
[----:B------:R-:W-:Y:S01]  /*28e0*/  FADD R71, R10, R71 ;  /* 0x000000470a477221 */ /* 0x000fe20000000000 */
[----:B------:R-:W-:Y:S01]  /*28f0*/  FADD R32, R9, R88 ;  /* 0x0000005809207221 */ /* 0x000fe20000000000 */
[----:B------:R-:W-:-:S04]  /*2900*/  IMAD.WIDE R42, R43, 0x2, R44 ;  /* 0x000000022b2a7825 */ /* 0x000fc800078e022c */
[----:B------:R-:W-:Y:S01]  /*2910*/  FADD R34, R11, R62 ;  /* 0x0000003e0b227221 */ /* 0x000fe20000000000 */
[----:B------:R-:W-:Y:S02]  /*2920*/  IMAD.U32 R64, R64, 0x10000, RZ ;  /* 0x0001000040407824 */ /* 0x000fe400078e00ff */
[----:B------:R-:W-:Y:S02]  /*2930*/  IMAD.U32 R46, R66, 0x10000, RZ ;  /* 0x00010000422e7824 */ /* 0x000fe400078e00ff */
[----:B------:R-:W-:Y:S01]  /*2940*/  FADD R95, R5, R94 ;  /* 0x0000005e055f7221 */ /* 0x000fe20000000000 */
[----:B------:R-:W-:-:S04]  /*2950*/  IMAD.WIDE R44, R31, 0x2, R44 ;  /* 0x000000021f2c7825 */ /* 0x000fc800078e022c */
[----:B------:R-:W-:Y:S01]  /*2960*/  FADD R97, R7, R96 ;  /* 0x0000006007617221 */ /* 0x000fe20000000000 */
[----:B------:R-:W1:Y:S01]  /*2970*/  LDS.128 R28, [R0+0x5500] ;  /* 0x00550000001c7984 */ /* 0x000e620000000c00 */
[----:B---3--:R-:W-:Y:S01]  /*2980*/  FADD R75, R12, R75 ;  /* 0x0000004b0c4b7221 */ /* 0x008fe20000000000 */
[----:B------:R-:W-:Y:S01]  /*2990*/  FADD R81, R14, R81 ;  /* 0x000000510e517221 */ /* 0x000fe20000000000 */
[----:B------:R-:W-:Y:S01]  /*29a0*/  FADD R62, R13, R64 ;  /* 0x000000400d3e7221 */ /* 0x000fe20000000000 */
[----:B------:R-:W2:Y:S01]  /*29b0*/  LDS.128 R8, [R0+0x6600] ;  /* 0x0066000000087984 */ /* 0x000ea20000000c00 */
[----:B------:R-:W-:Y:S01]  /*29c0*/  FADD R46, R15, R46 ;  /* 0x0000002e0f2e7221 */ /* 0x000fe20000000000 */
[----:B------:R-:W-:Y:S02]  /*29d0*/  IMAD.U32 R84, R84, 0x10000, RZ ;  /* 0x0001000054547824 */ /* 0x000fe400078e00ff */
[----:B------:R-:W3:Y:S01]  /*29e0*/  LDS.128 R4, [R0+0x5510] ;  /* 0x0055100000047984 */ /* 0x000ee20000000c00 */
[----:B------:R-:W-:-:S03]  /*29f0*/  IMAD.U32 R86, R86, 0x10000, RZ ;  /* 0x0001000056567824 */ /* 0x000fc600078e00ff */
[----:B------:R-:W1:Y:S01]  /*2a00*/  LDS.128 R12, [R0+0x6610] ;  /* 0x00661000000c7984 */ /* 0x000e620000000c00 */
[----:B------:R-:W-:Y:S02]  /*2a10*/  IMAD.U32 R78, R78, 0x10000, RZ ;  /* 0x000100004e4e7824 */ /* 0x000fe400078e00ff */
[----:B------:R-:W-:Y:S02]  /*2a20*/  IMAD.U32 R82, R82, 0x10000, RZ ;  /* 0x0001000052527824 */ /* 0x000fe400078e00ff */
[----:B----4-:R-:W-:Y:S01]  /*2a30*/  FADD R91, R16, R91 ;  /* 0x0000005b105b7221 */ /* 0x010fe20000000000 */
[----:B------:R-:W-:Y:S01]  /*2a40*/  FADD R35, R18, R93 ;  /* 0x0000005d12237221 */ /* 0x000fe20000000000 */
[----:B------:R-:W-:Y:S01]  /*2a50*/  FADD R84, R17, R84 ;  /* 0x0000005411547221 */ /* 0x000fe20000000000 */
[----:B------:R-:W-:Y:S01]  /*2a60*/  FADD R86, R19, R86 ;  /* 0x0000005613567221 */ /* 0x000fe20000000000 */
[----:B-----5:R-:W-:Y:S01]  /*2a70*/  FADD R87, R24, R87 ;  /* 0x0000005718577221 */ /* 0x020fe20000000000 */
[----:B------:R-:W4:Y:S01]  /*2a80*/  LDS.128 R16, [R0+0x7700] ;  /* 0x0077000000107984 */ /* 0x000f220000000c00 */
[----:B------:R-:W-:Y:S01]  /*2a90*/  FADD R33, R26, R89 ;  /* 0x000000591a217221 */ /* 0x000fe20000000000 */
[----:B------:R-:W-:Y:S01]  /*2aa0*/  FADD R78, R25, R78 ;  /* 0x0000004e194e7221 */ /* 0x000fe20000000000 */
[----:B------:R-:W-:-:S02]  /*2ab0*/  FADD R82, R27, R82 ;  /* 0x000000521b527221 */ /* 0x000fc40000000000 */
[----:B------:R5:W4:Y:S01]  /*2ac0*/  LDS.128 R24, [R0+0x7710] ;  /* 0x0077100000187984 */ /* 0x000b220000000c00 */
[----:B------:R-:W-:Y:S02]  /*2ad0*/  IMAD.U32 R70, R70, 0x10000, RZ ;  /* 0x0001000046467824 */ /* 0x000fe400078e00ff */
[----:B------:R-:W-:Y:S02]  /*2ae0*/  IMAD.U32 R72, R72, 0x10000, RZ ;  /* 0x0001000048487824 */ /* 0x000fe400078e00ff */
[----:B------:R-:W-:Y:S02]  /*2af0*/  IMAD.U32 R76, R76, 0x10000, RZ ;  /* 0x000100004c4c7824 */ /* 0x000fe400078e00ff */
[----:B------:R-:W-:Y:S02]  /*2b00*/  IMAD.U32 R80, R80, 0x10000, RZ ;  /* 0x0001000050507824 */ /* 0x000fe400078e00ff */
[----:B------:R-:W-:Y:S02]  /*2b10*/  IMAD.U32 R48, R48, 0x10000, RZ ;  /* 0x0001000030307824 */ /* 0x000fe400078e00ff */
[----:B------:R-:W-:Y:S01]  /*2b20*/  FADD R85, R22, R85 ;  /* 0x0000005516557221 */ /* 0x000fe20000000000 */
[----:B------:R-:W-:-:S02]  /*2b30*/  IMAD.U32 R68, R68, 0x10000, RZ ;  /* 0x0001000044447824 */ /* 0x000fc400078e00ff */
[----:B------:R-:W-:Y:S02]  /*2b40*/  IMAD.U32 R74, R74, 0x10000, RZ ;  /* 0x000100004a4a7824 */ /* 0x000fe400078e00ff */
[----:B------:R-:W-:Y:S02]  /*2b50*/  IMAD.U32 R50, R50, 0x10000, RZ ;  /* 0x0001000032327824 */ /* 0x000fe400078e00ff */
[----:B------:R-:W-:Y:S01]  /*2b60*/  FADD R83, R20, R83 ;  /* 0x0000005314537221 */ /* 0x000fe20000000000 */
[----:B------:R-:W-:Y:S02]  /*2b70*/  IMAD.U32 R52, R52, 0x10000, RZ ;  /* 0x0001000034347824 */ /* 0x000fe400078e00ff */
[----:B------:R-:W-:Y:S01]  /*2b80*/  FADD R22, R21, R70 ;  /* 0x0000004615167221 */ /* 0x000fe20000000000 */
[----:B------:R-:W-:Y:S02]  /*2b90*/  IMAD.U32 R54, R54, 0x10000, RZ ;  /* 0x0001000036367824 */ /* 0x000fe400078e00ff */
[----:B------:R-:W-:Y:S01]  /*2ba0*/  FADD R72, R23, R72 ;  /* 0x0000004817487221 */ /* 0x000fe20000000000 */
[----:B-1----:R-:W-:Y:S01]  /*2bb0*/  FADD R28, R28, R77 ;  /* 0x0000004d1c1c7221 */ /* 0x002fe20000000000 */
[----:B------:R-:W-:Y:S01]  /*2bc0*/  FADD R29, R29, R76 ;  /* 0x0000004c1d1d7221 */ /* 0x000fe20000000000 */
[----:B------:R-:W-:Y:S01]  /*2bd0*/  FADD R30, R30, R79 ;  /* 0x0000004f1e1e7221 */ /* 0x000fe20000000000 */
[----:B------:R-:W-:Y:S01]  /*2be0*/  FADD R31, R31, R80 ;  /* 0x000000501f1f7221 */ /* 0x000fe20000000000 */
[----:B--2---:R-:W-:Y:S01]  /*2bf0*/  FADD R8, R8, R49 ;  /* 0x0000003108087221 */ /* 0x004fe20000000000 */
[----:B------:R-:W-:Y:S01]  /*2c00*/  FADD R9, R9, R48 ;  /* 0x0000003009097221 */ /* 0x000fe20000000000 */
[----:B---3--:R-:W-:Y:S01]  /*2c10*/  FADD R69, R4, R69 ;  /* 0x0000004504457221 */ /* 0x008fe20000000000 */
[----:B------:R-:W-:Y:S01]  /*2c20*/  FADD R73, R6, R73 ;  /* 0x0000004906497221 */ /* 0x000fe20000000000 */
        /* <DEDUP_REMOVED lines=8> */
[----:B------:R-:W-:Y:S01]  /*2cb0*/  F2FP.BF16.F32.PACK_AB R4, R95, R90 ;  /* 0x0000005a5f04723e */ /* 0x000fe200000010ff */
[----:B------:R-:W-:Y:S01]  /*2cc0*/  IMAD.U32 R56, R56, 0x10000, RZ ;  /* 0x0001000038387824 */ /* 0x000fe200078e00ff */
[----:B------:R-:W-:-:S02]  /*2cd0*/  F2FP.BF16.F32.PACK_AB R5, R97, R92 ;  /* 0x0000005c6105723e */ /* 0x000fc400000010ff */
[----:B------:R-:W-:Y:S02]  /*2ce0*/  F2FP.BF16.F32.PACK_AB R6, R32, R67 ;  /* 0x000000432006723e */ /* 0x000fe400000010ff */
[----:B------:R-:W-:Y:S01]  /*2cf0*/  F2FP.BF16.F32.PACK_AB R7, R34, R71 ;  /* 0x000000472207723e */ /* 0x000fe200000010ff */
[----:B------:R-:W-:Y:S01]  /*2d00*/  IMAD.U32 R58, R58, 0x10000, RZ ;  /* 0x000100003a3a7824 */ /* 0x000fe200078e00ff */
[----:B------:R-:W-:Y:S02]  /*2d10*/  F2FP.BF16.F32.PACK_AB R20, R62, R75 ;  /* 0x0000004b3e14723e */ /* 0x000fe400000010ff */
[----:B------:R-:W-:Y:S02]  /*2d20*/  F2FP.BF16.F32.PACK_AB R21, R46, R81 ;  /* 0x000000512e15723e */ /* 0x000fe400000010ff */
[----:B------:R-:W-:Y:S02]  /*2d30*/  F2FP.BF16.F32.PACK_AB R22, R22, R83 ;  /* 0x000000531616723e */ /* 0x000fe400000010ff */
[----:B------:R-:W-:-:S02]  /*2d40*/  F2FP.BF16.F32.PACK_AB R23, R72, R85 ;  /* 0x000000554817723e */ /* 0x000fc400000010ff */
[----:B------:R-:W-:Y:S01]  /*2d50*/  F2FP.BF16.F32.PACK_AB R28, R29, R28 ;  /* 0x0000001c1d1c723e */ /* 0x000fe200000010ff */
[----:B------:R-:W-:Y:S01]  /*2d60*/  IMAD.U32 R60, R60, 0x10000, RZ ;  /* 0x000100003c3c7824 */ /* 0x000fe200078e00ff */
[----:B------:R-:W-:Y:S01]  /*2d70*/  F2FP.BF16.F32.PACK_AB R32, R78, R87 ;  /* 0x000000574e20723e */ /* 0x000fe200000010ff */
[----:B-----5:R-:W-:Y:S01]  /*2d80*/  IMAD.U32 R0, R61, 0x10000, RZ ;  /* 0x000100003d007824 */ /* 0x020fe200078e00ff */
[----:B------:R-:W-:Y:S02]  /*2d90*/  F2FP.BF16.F32.PACK_AB R33, R82, R33 ;  /* 0x000000215221723e */ /* 0x000fe400000010ff */
[----:B------:R-:W-:Y:S02]  /*2da0*/  F2FP.BF16.F32.PACK_AB R34, R84, R91 ;  /* 0x0000005b5422723e */ /* 0x000fe400000010ff */
[----:B------:R-:W-:Y:S02]  /*2db0*/  F2FP.BF16.F32.PACK_AB R35, R86, R35 ;  /* 0x000000235623723e */ /* 0x000fe400000010ff */
[----:B------:R-:W-:-:S02]  /*2dc0*/  F2FP.BF16.F32.PACK_AB R29, R31, R30 ;  /* 0x0000001e1f1d723e */ /* 0x000fc400000010ff */
[----:B------:R-:W-:Y:S02]  /*2dd0*/  F2FP.BF16.F32.PACK_AB R8, R9, R8 ;  /* 0x000000080908723e */ /* 0x000fe400000010ff */
[----:B------:R-:W-:Y:S02]  /*2de0*/  F2FP.BF16.F32.PACK_AB R30, R68, R69 ;  /* 0x00000045441e723e */ /* 0x000fe400000010ff */
[----:B------:R-:W-:Y:S02]  /*2df0*/  F2FP.BF16.F32.PACK_AB R31, R74, R73 ;  /* 0x000000494a1f723e */ /* 0x000fe400000010ff */
[----:B------:R-:W-:Y:S01]  /*2e00*/  F2FP.BF16.F32.PACK_AB R9, R11, R10 ;  /* 0x0000000a0b09723e */ /* 0x000fe200000010ff */
[----:B------:R1:W-:Y:S01]  /*2e10*/  @P5 STG.E.128 desc[UR18][R2.64], R4 ;  /* 0x0000000402005986 */ /* 0x0003e2000c101d12 */
[----:B------:R-:W-:Y:S01]  /*2e20*/  F2FP.BF16.F32.PACK_AB R10, R13, R12 ;  /* 0x0000000c0d0a723e */ /* 0x000fe200000010ff */
[----:B----4-:R-:W-:Y:S01]  /*2e30*/  FADD R16, R16, R57 ;  /* 0x0000003910107221 */ /* 0x010fe20000000000 */
[----:B------:R-:W-:Y:S01]  /*2e40*/  F2FP.BF16.F32.PACK_AB R11, R15, R14 ;  /* 0x0000000e0f0b723e */ /* 0x000fe200000010ff */
[----:B------:R-:W-:Y:S01]  /*2e50*/  FADD R17, R17, R56 ;  /* 0x0000003811117221 */ /* 0x000fe20000000000 */
[----:B------:R1:W-:Y:S01]  /*2e60*/  @P4 STG.E.128 desc[UR18][R36.64], R20 ;  /* 0x0000001424004986 */ /* 0x0003e2000c101d12 */
[----:B------:R-:W-:Y:S01]  /*2e70*/  FADD R18, R18, R59 ;  /* 0x0000003b12127221 */ /* 0x000fe20000000000 */
[----:B------:R-:W-:Y:S01]  /*2e80*/  FADD R19, R19, R58 ;  /* 0x0000003a13137221 */ /* 0x000fe20000000000 */
[----:B------:R-:W-:Y:S01]  /*2e90*/  FADD R24, R24, R63 ;  /* 0x0000003f18187221 */ /* 0x000fe20000000000 */
[----:B------:R1:W-:Y:S01]  /*2ea0*/  @P3 STG.E.128 desc[UR18][R38.64], R32 ;  /* 0x0000002026003986 */ /* 0x0003e2000c101d12 */
[----:B------:R-:W-:Y:S01]  /*2eb0*/  FADD R26, R26, R65 ;  /* 0x000000411a1a7221 */ /* 0x000fe20000000000 */
[----:B------:R-:W-:Y:S01]  /*2ec0*/  FADD R25, R25, R60 ;  /* 0x0000003c19197221 */ /* 0x000fe20000000000 */
[----:B------:R-:W-:Y:S01]  /*2ed0*/  FADD R27, R27, R0 ;  /* 0x000000001b1b7221 */ /* 0x000fe20000000000 */
[----:B------:R1:W-:Y:S01]  /*2ee0*/  @P2 STG.E.128 desc[UR18][R40.64], R28 ;  /* 0x0000001c28002986 */ /* 0x0003e2000c101d12 */
[----:B------:R-:W-:-:S03]  /*2ef0*/  F2FP.BF16.F32.PACK_AB R16, R17, R16 ;  /* 0x000000101110723e */ /* 0x000fc600000010ff */
[----:B------:R1:W-:Y:S01]  /*2f00*/  @P1 STG.E.128 desc[UR18][R42.64], R8 ;  /* 0x000000082a001986 */ /* 0x0003e2000c101d12 */
[----:B------:R-:W-:Y:S02]  /*2f10*/  F2FP.BF16.F32.PACK_AB R17, R19, R18 ;  /* 0x000000121311723e */ /* 0x000fe400000010ff */
[----:B------:R-:W-:Y:S02]  /*2f20*/  F2FP.BF16.F32.PACK_AB R18, R25, R24 ;  /* 0x000000181912723e */ /* 0x000fe400000010ff */
[----:B------:R-:W-:Y:S01]  /*2f30*/  F2FP.BF16.F32.PACK_AB R19, R27, R26 ;  /* 0x0000001a1b13723e */ /* 0x000fe200000010ff */
[----:B------:R-:W-:Y:S06]  /*2f40*/  @!P0 EXIT ;  /* 0x000000000000894d */ /* 0x000fec0003800000 */
[----:B------:R-:W-:Y:S01]  /*2f50*/  STG.E.128 desc[UR18][R44.64], R16 ;  /* 0x000000102c007986 */ /* 0x000fe2000c101d12 */
[----:B------:R-:W-:Y:S05]  /*2f60*/  EXIT ;  /* 0x000000000000794d */ /* 0x000fea0003800000 */
.L_x_1:
[----:B------:R-:W-:-:S00]  /*2f70*/  BRA `(.L_x_1) ;  /* 0xfffffffc00fc7947 */ /* 0x000fc0000383ffff */
[----:B------:R-:W-:-:S00]  /*2f80*/  NOP ;  /* 0x0000000000007918 */ /* 0x000fc00000000000 */
[----:B------:R-:W-:-:S00]  /*2f90*/  NOP ;  /* 0x0000000000007918 */ /* 0x000fc00000000000 */
[----:B------:R-:W-:-:S00]  /*2fa0*/  NOP ;  /* 0x0000000000007918 */ /* 0x000fc00000000000 */
[----:B------:R-:W-:-:S00]  /*2fb0*/  NOP ;  /* 0x0000000000007918 */ /* 0x000fc00000000000 */
[----:B------:R-:W-:-:S00]  /*2fc0*/  NOP ;  /* 0x0000000000007918 */ /* 0x000fc00000000000 */
[----:B------:R-:W-:-:S00]  /*2fd0*/  NOP ;  /* 0x0000000000007918 */ /* 0x000fc00000000000 */
[----:B------:R-:W-:-:S00]  /*2fe0*/  NOP ;  /* 0x0000000000007918 */ /* 0x000fc00000000000 */
[----:B------:R-:W-:-:S00]  /*2ff0*/  NOP ;  /* 0x0000000000007918 */ /* 0x000fc00000000000 */
.L_x_2:


//--------------------- .nv.shared.triton_mm      --------------------------
	.section	.nv.shared.triton_mm,"aw",@nobits
	.sectionflags	@""
	.align	16
	.zero		1024


//--------------------- .nv.constant0.triton_mm   --------------------------
	.section	.nv.constant0.triton_mm,"a",@progbits
	.sectionflags	@""
	.align	4
.nv.constant0.triton_mm:
	.zero		568
